	.headerflags	@"EF_CUDA_TEXMODE_UNIFIED EF_CUDA_64BIT_ADDRESS EF_CUDA_SM86 EF_CUDA_VIRTUAL_SM(EF_CUDA_SM86)"
	.elftype	@"ET_EXEC"


//--------------------- .nv.info                  --------------------------
	.section	.nv.info,"",@"SHT_CUDA_INFO"
	.align	4


	//----- nvinfo : EIATTR_REGCOUNT
	.align		4
        /*0000*/ 	.byte	0x04, 0x2f
        /*0002*/ 	.short	(.L_1 - .L_0)
	.align		4
.L_0:
        /*0004*/ 	.word	index@(triton_mm)
        /*0008*/ 	.word	0x00000080


	//----- nvinfo : EIATTR_MAX_STACK_SIZE
	.align		4
.L_1:
        /*000c*/ 	.byte	0x04, 0x23
        /*000e*/ 	.short	(.L_3 - .L_2)
	.align		4
.L_2:
        /*0010*/ 	.word	index@(triton_mm)
        /*0014*/ 	.word	0x00000000


	//----- nvinfo : EIATTR_MIN_STACK_SIZE
	.align		4
.L_3:
        /*0018*/ 	.byte	0x04, 0x12
        /*001a*/ 	.short	(.L_5 - .L_4)
	.align		4
.L_4:
        /*001c*/ 	.word	index@(triton_mm)
        /*0020*/ 	.word	0x00000000


	//----- nvinfo : EIATTR_FRAME_SIZE
	.align		4
.L_5:
        /*0024*/ 	.byte	0x04, 0x11
        /*0026*/ 	.short	(.L_7 - .L_6)
	.align		4
.L_6:
        /*0028*/ 	.word	index@(triton_mm)
        /*002c*/ 	.word	0x00000000
.L_7:


//--------------------- .nv.info.triton_mm        --------------------------
	.section	.nv.info.triton_mm,"",@"SHT_CUDA_INFO"
	.align	4


	//----- nvinfo : EIATTR_CUDA_API_VERSION
	.align		4
        /*0000*/ 	.byte	0x04, 0x37
        /*0002*/ 	.short	(.L_9 - .L_8)
.L_8:
        /*0004*/ 	.word	0x0000007b


	//----- nvinfo : EIATTR_SW2861232_WAR
	.align		4
.L_9:
        /*0008*/ 	.byte	0x01, 0x35
	.zero		2


	//----- nvinfo : EIATTR_PARAM_CBANK
	.align		4
        /*000c*/ 	.byte	0x04, 0x0a
        /*000e*/ 	.short	(.L_11 - .L_10)
	.align		4
.L_10:
        /*0010*/ 	.word	index@(.nv.constant0.triton_mm)
        /*0014*/ 	.short	0x0160
        /*0016*/ 	.short	0x001c


	//----- nvinfo : EIATTR_CBANK_PARAM_SIZE
	.align		4
.L_11:
        /*0018*/ 	.byte	0x03, 0x19
        /*001a*/ 	.short	0x001c


	//----- nvinfo : EIATTR_KPARAM_INFO
	.align		4
        /*001c*/ 	.byte	0x04, 0x17
        /*001e*/ 	.short	(.L_13 - .L_12)
.L_12:
        /*0020*/ 	.word	0x00000000
        /*0024*/ 	.short	0x0003
        /*0026*/ 	.short	0x0018
        /*0028*/ 	.byte	0x00, 0xf0, 0x11, 0x00


	//----- nvinfo : EIATTR_KPARAM_INFO
	.align		4
.L_13:
        /*002c*/ 	.byte	0x04, 0x17
        /*002e*/ 	.short	(.L_15 - .L_14)
.L_14:
        /*0030*/ 	.word	0x00000000
        /*0034*/ 	.short	0x0002
        /*0036*/ 	.short	0x0010
        /*0038*/ 	.byte	0x00, 0xf0, 0x21, 0x00


	//----- nvinfo : EIATTR_KPARAM_INFO
	.align		4
.L_15:
        /*003c*/ 	.byte	0x04, 0x17
        /*003e*/ 	.short	(.L_17 - .L_16)
.L_16:
        /*0040*/ 	.word	0x00000000
        /*0044*/ 	.short	0x0001
        /*0046*/ 	.short	0x0008
        /*0048*/ 	.byte	0x00, 0xf0, 0x21, 0x00


	//----- nvinfo : EIATTR_KPARAM_INFO
	.align		4
.L_17:
        /*004c*/ 	.byte	0x04, 0x17
        /*004e*/ 	.short	(.L_19 - .L_18)
.L_18:
        /*0050*/ 	.word	0x00000000
        /*0054*/ 	.short	0x0000
        /*0056*/ 	.short	0x0000
        /*0058*/ 	.byte	0x00, 0xf0, 0x21, 0x00


	//----- nvinfo : EIATTR_MAXREG_COUNT
	.align		4
.L_19:
        /*005c*/ 	.byte	0x03, 0x1b
        /*005e*/ 	.short	0x00ff


	//----- nvinfo : EIATTR_EXIT_INSTR_OFFSETS
	.align		4
        /*0060*/ 	.byte	0x04, 0x1c
        /*0062*/ 	.short	(.L_21 - .L_20)


	//   ....[0]....
.L_20:
        /*0064*/ 	.word	0x00000040


	//   ....[1]....
        /*0068*/ 	.word	0x00005bd0


	//   ....[2]....
        /*006c*/ 	.word	0x00005c20


	//----- nvinfo : EIATTR_MAX_THREADS
	.align		4
.L_21:
        /*0070*/ 	.byte	0x04, 0x05
        /*0072*/ 	.short	(.L_23 - .L_22)
.L_22:
        /*0074*/ 	.word	0x00000100
        /*0078*/ 	.word	0x00000001
        /*007c*/ 	.word	0x00000001
.L_23:


//--------------------- .nv.rel.action            --------------------------
	.section	.nv.rel.action,"",@"SHT_CUDA_RELOCINFO"
	.align	8
	.sectionentsize	8
        /*0000*/ 	.byte	0x73, 0x00, 0x00, 0x00, 0x00, 0x00, 0x00, 0x00, 0x00, 0x00, 0x00, 0x11, 0x25, 0x00, 0x05, 0x36


//--------------------- .nv.constant0.triton_mm   --------------------------
	.section	.nv.constant0.triton_mm,"a",@progbits
	.align	4
.nv.constant0.triton_mm:
	.zero		380


//--------------------- .text.triton_mm           --------------------------
	.section	.text.triton_mm,"ax",@progbits
	.sectionflags	@"SHF_BARRIERS=1"
	.sectioninfo	@"SHI_REGISTERS=128"
	.align	128
        .global         triton_mm
        .type           triton_mm,@function
        .size           triton_mm,(.L_x_3 - triton_mm)
        .other          triton_mm,@"STO_CUDA_ENTRY STV_DEFAULT"
triton_mm:
.text.triton_mm:
[----:B------:R-:W-:-:S02]  /*0000*/  MOV R1, c[0x0][0x28] ;  /* 0x00000a0000017a02 */ /* 0x000fc40000000f00 */
[----:B------:R-:W-:-:S05]  /*0010*/  MOV R0, c[0x0][0x178] ;  /* 0x00005e0000007a02 */ /* 0x000fca0000000f00 */
[----:B------:R-:W-:-:S05]  /*0020*/  IMAD R2, R0, 0x1900, RZ ;  /* 0x0000190000027824 */ /* 0x000fca00078e02ff */
[----:B------:R-:W-:-:S13]  /*0030*/  ISETP.NE.AND P0, PT, R2, RZ, PT ;  /* 0x000000ff0200720c */ /* 0x000fda0003f05270 */
[----:B------:R-:W-:Y:S05]  /*0040*/  @!P0 EXIT ;  /* 0x000000000000894d */ /* 0x000fea0003800000 */
[----:B------:R-:W1:Y:S01]  /*0050*/  S2R R9, SR_CTAID.X ;  /* 0x0000000000097919 */ /* 0x000e620000002500 */
[----:B------:R-:W-:Y:S01]  /*0060*/  IMAD R0, R0, 0x32, RZ ;  /* 0x0000003200007824 */ /* 0x000fe200078e02ff */
[----:B------:R-:W-:Y:S01]  /*0070*/  MOV R23, 0x4 ;  /* 0x0000000400177802 */ /* 0x000fe20000000f00 */
[----:B------:R-:W-:Y:S01]  /*0080*/  ULDC.64 UR10, c[0x0][0x118] ;  /* 0x00004600000a7ab9 */ /* 0x000fe20000000a00 */
[----:B------:R-:W2:Y:S01]  /*0090*/  S2R R16, SR_TID.X ;  /* 0x0000000000107919 */ /* 0x000ea20000002100 */
[----:B------:R-:W-:Y:S01]  /*00a0*/  MOV R80, 0xffffffe0 ;  /* 0xffffffe000507802 */ /* 0x000fe20000000f00 */
[----:B------:R-:W-:Y:S01]  /*00b0*/  CS2R R28, SRZ ;  /* 0x00000000001c7805 */ /* 0x000fe2000001ff00 */
[----:B------:R-:W-:Y:S01]  /*00c0*/  IADD3 R2, R0, 0x7f, RZ ;  /* 0x0000007f00027810 */ /* 0x000fe20007ffe0ff */
[----:B------:R-:W-:Y:S01]  /*00d0*/  CS2R R30, SRZ ;  /* 0x00000000001e7805 */ /* 0x000fe2000001ff00 */
[----:B------:R-:W-:Y:S01]  /*00e0*/  IABS R14, R0 ;  /* 0x00000000000e7213 */ /* 0x000fe20000000000 */
[----:B------:R-:W-:Y:S01]  /*00f0*/  CS2R R44, SRZ ;  /* 0x00000000002c7805 */ /* 0x000fe2000001ff00 */
        /* <DEDUP_REMOVED lines=9> */
[----:B------:R-:W-:-:S02]  /*0190*/  UMOV UR4, URZ ;  /* 0x0000003f00047c82 */ /* 0x000fc40008000000 */
[----:B------:R-:W-:Y:S01]  /*01a0*/  UMOV UR6, URZ ;  /* 0x0000003f00067c82 */ /* 0x000fe20008000000 */
[----:B-1----:R-:W-:Y:S01]  /*01b0*/  SHF.R.S32.HI R3, RZ, 0x1f, R9 ;  /* 0x0000001fff037819 */ /* 0x002fe20000011409 */
[----:B------:R-:W-:Y:S01]  /*01c0*/  UMOV UR7, URZ ;  /* 0x0000003f00077c82 */ /* 0x000fe20008000000 */
[-C--:B------:R-:W-:Y:S01]  /*01d0*/  IABS R10, R9.reuse ;  /* 0x00000009000a7213 */ /* 0x080fe20000000000 */
[----:B------:R-:W-:Y:S01]  /*01e0*/  UMOV UR8, 0xc000 ;  /* 0x0000c00000087882 */ /* 0x000fe20000000000 */
[----:B------:R-:W-:Y:S01]  /*01f0*/  LEA.HI R4, R3, R9, RZ, 0x4 ;  /* 0x0000000903047211 */ /* 0x000fe200078f20ff */
[----:B------:R-:W-:Y:S01]  /*0200*/  UMOV UR5, URZ ;  /* 0x0000003f00057c82 */ /* 0x000fe20008000000 */
[----:B------:R-:W-:Y:S02]  /*0210*/  SHF.R.S32.HI R3, RZ, 0x1f, R2 ;  /* 0x0000001fff037819 */ /* 0x000fe40000011402 */
[----:B------:R-:W-:Y:S02]  /*0220*/  SHF.R.S32.HI R5, RZ, 0x4, R4 ;  /* 0x00000004ff057819 */ /* 0x000fe40000011404 */
[----:B------:R-:W-:-:S02]  /*0230*/  LEA.HI R3, R3, R2, RZ, 0x7 ;  /* 0x0000000203037211 */ /* 0x000fc400078f38ff */
[----:B------:R-:W-:Y:S02]  /*0240*/  SHF.L.U32 R6, R5, 0x3, RZ ;  /* 0x0000000305067819 */ /* 0x000fe400000006ff */
[----:B------:R-:W-:Y:S02]  /*0250*/  LOP3.LUT R4, R4, 0xfffffff0, RZ, 0xc0, !PT ;  /* 0xfffffff004047812 */ /* 0x000fe400078ec0ff */
[----:B------:R-:W-:Y:S02]  /*0260*/  LEA.HI.SX32 R3, R3, -R6, 0x19 ;  /* 0x8000000603037211 */ /* 0x000fe400078fcaff */
[----:B------:R-:W-:Y:S02]  /*0270*/  IADD3 R4, -R4, R9, RZ ;  /* 0x0000000904047210 */ /* 0x000fe40007ffe1ff */
[----:B------:R-:W-:Y:S02]  /*0280*/  IMNMX R5, R3, 0x8, PT ;  /* 0x0000000803057817 */ /* 0x000fe40003800200 */
[----:B------:R-:W-:-:S02]  /*0290*/  IABS R15, R4 ;  /* 0x00000004000f7213 */ /* 0x000fc40000000000 */
[-C--:B------:R-:W-:Y:S02]  /*02a0*/  IABS R11, R5.reuse ;  /* 0x00000005000b7213 */ /* 0x080fe40000000000 */
[-C--:B------:R-:W-:Y:S02]  /*02b0*/  IABS R12, R5.reuse ;  /* 0x00000005000c7213 */ /* 0x080fe40000000000 */
[----:B------:R-:W1:Y:S01]  /*02c0*/  I2F.RP R7, R11 ;  /* 0x0000000b00077306 */ /* 0x000e620000209400 */
[----:B------:R-:W-:Y:S02]  /*02d0*/  ISETP.GE.AND P1, PT, R9, RZ, PT ;  /* 0x000000ff0900720c */ /* 0x000fe40003f26270 */
[----:B------:R-:W-:Y:S02]  /*02e0*/  LOP3.LUT R4, R4, R5, RZ, 0x3c, !PT ;  /* 0x0000000504047212 */ /* 0x000fe400078e3cff */
[----:B--2---:R-:W-:Y:S02]  /*02f0*/  SHF.L.U32 R78, R16, 0x2, RZ ;  /* 0x00000002104e7819 */ /* 0x004fe400000006ff */
[----:B------:R-:W-:-:S02]  /*0300*/  ISETP.GE.AND P3, PT, R4, RZ, PT ;  /* 0x000000ff0400720c */ /* 0x000fc40003f66270 */
[----:B------:R-:W-:-:S04]  /*0310*/  SHF.L.U32 R77, R16, 0x3, RZ ;  /* 0x00000003104d7819 */ /* 0x000fc800000006ff */
[----:B------:R-:W-:Y:S01]  /*0320*/  LOP3.LUT R77, R77, 0x1f80, RZ, 0xc0, !PT ;  /* 0x00001f804d4d7812 */ /* 0x000fe200078ec0ff */
[----:B-1----:R-:W1:Y:S02]  /*0330*/  MUFU.RCP R7, R7 ;  /* 0x0000000700077308 */ /* 0x002e640000001000 */
[----:B-1----:R-:W-:-:S06]  /*0340*/  IADD3 R2, R7, 0xffffffe, RZ ;  /* 0x0ffffffe07027810 */ /* 0x002fcc0007ffe0ff */
[----:B------:R-:W1:Y:S08]  /*0350*/  I2F.RP R7, R14 ;  /* 0x0000000e00077306 */ /* 0x000e700000209400 */
[----:B------:R2:W3:Y:S08]  /*0360*/  F2I.FTZ.U32.TRUNC.NTZ R3, R2 ;  /* 0x0000000200037305 */ /* 0x0004f0000021f000 */
[----:B-1----:R-:W1:Y:S01]  /*0370*/  MUFU.RCP R7, R7 ;  /* 0x0000000700077308 */ /* 0x002e620000001000 */
[----:B--2---:R-:W-:-:S02]  /*0380*/  MOV R2, RZ ;  /* 0x000000ff00027202 */ /* 0x004fc40000000f00 */
[----:B---3--:R-:W-:-:S05]  /*0390*/  IADD3 R8, RZ, -R3, RZ ;  /* 0x80000003ff087210 */ /* 0x008fca0007ffe0ff */
[----:B------:R-:W-:-:S04]  /*03a0*/  IMAD R13, R8, R11, RZ ;  /* 0x0000000b080d7224 */ /* 0x000fc800078e02ff */
[----:B------:R-:W-:Y:S01]  /*03b0*/  IMAD.HI.U32 R8, R3, R13, R2 ;  /* 0x0000000d03087227 */ /* 0x000fe200078e0002 */
[----:B------:R-:W-:Y:S02]  /*03c0*/  MOV R3, R10 ;  /* 0x0000000a00037202 */ /* 0x000fe40000000f00 */
[----:B------:R-:W-:Y:S02]  /*03d0*/  IADD3 R13, RZ, -R12, RZ ;  /* 0x8000000cff0d7210 */ /* 0x000fe40007ffe0ff */
[----:B------:R-:W-:Y:S01]  /*03e0*/  SHF.R.U32.HI R10, RZ, 0x3, R16 ;  /* 0x00000003ff0a7819 */ /* 0x000fe20000011610 */
[----:B------:R-:W-:-:S04]  /*03f0*/  IMAD.HI.U32 R2, R8, R3, RZ ;  /* 0x0000000308027227 */ /* 0x000fc800078e00ff */
[----:B------:R-:W-:Y:S01]  /*0400*/  IMAD R2, R2, R13, R3 ;  /* 0x0000000d02027224 */ /* 0x000fe200078e0203 */
[----:B-1----:R-:W-:Y:S01]  /*0410*/  IADD3 R3, R7, 0xffffffe, RZ ;  /* 0x0ffffffe07037810 */ /* 0x002fe20007ffe0ff */
[----:B------:R-:W-:Y:S01]  /*0420*/  IMAD.HI.U32 R8, R8, R15, RZ ;  /* 0x0000000f08087227 */ /* 0x000fe200078e00ff */
[----:B------:R-:W-:Y:S02]  /*0430*/  LOP3.LUT R7, RZ, R5, RZ, 0x33, !PT ;  /* 0x00000005ff077212 */ /* 0x000fe400078e33ff */
[C---:B------:R-:W-:Y:S01]  /*0440*/  ISETP.GT.U32.AND P0, PT, R11.reuse, R2, PT ;  /* 0x000000020b00720c */ /* 0x040fe20003f04070 */
[----:B------:R-:W-:Y:S01]  /*0450*/  IMAD R9, R8, R13, R15 ;  /* 0x0000000d08097224 */ /* 0x000fe200078e020f */
[----:B------:R-:W1:Y:S04]  /*0460*/  F2I.FTZ.U32.TRUNC.NTZ R3, R3 ;  /* 0x0000000300037305 */ /* 0x000e68000021f000 */
[----:B------:R-:W-:-:S07]  /*0470*/  ISETP.GT.U32.AND P2, PT, R11, R9, PT ;  /* 0x000000090b00720c */ /* 0x000fce0003f44070 */
[----:B------:R-:W-:-:S04]  /*0480*/  @!P0 IADD3 R2, R2, -R11, RZ ;  /* 0x8000000b02028210 */ /* 0x000fc80007ffe0ff */
[----:B------:R-:W-:Y:S02]  /*0490*/  ISETP.GT.U32.AND P0, PT, R11, R2, PT ;  /* 0x000000020b00720c */ /* 0x000fe40003f04070 */
[----:B-1----:R-:W-:Y:S02]  /*04a0*/  IADD3 R13, RZ, -R3, RZ ;  /* 0x80000003ff0d7210 */ /* 0x002fe40007ffe0ff */
[----:B------:R-:W-:Y:S02]  /*04b0*/  @!P2 IADD3 R9, R9, -R11, RZ ;  /* 0x8000000b0909a210 */ /* 0x000fe40007ffe0ff */
[----:B------:R-:W-:Y:S01]  /*04c0*/  @!P2 IADD3 R8, R8, 0x1, RZ ;  /* 0x000000010808a810 */ /* 0x000fe20007ffe0ff */
[----:B------:R-:W-:-:S06]  /*04d0*/  IMAD R13, R13, R14, RZ ;  /* 0x0000000e0d0d7224 */ /* 0x000fcc00078e02ff */
[-C--:B------:R-:W-:Y:S02]  /*04e0*/  @!P0 IADD3 R2, R2, -R11.reuse, RZ ;  /* 0x8000000b02028210 */ /* 0x080fe40007ffe0ff */
[----:B------:R-:W-:Y:S02]  /*04f0*/  ISETP.NE.AND P0, PT, R5, RZ, PT ;  /* 0x000000ff0500720c */ /* 0x000fe40003f05270 */
[----:B------:R-:W-:Y:S02]  /*0500*/  @!P1 IADD3 R2, -R2, RZ, RZ ;  /* 0x000000ff02029210 */ /* 0x000fe40007ffe1ff */
[----:B------:R-:W-:Y:S02]  /*0510*/  ISETP.GE.U32.AND P1, PT, R9, R11, PT ;  /* 0x0000000b0900720c */ /* 0x000fe40003f26070 */
[----:B------:R-:W-:Y:S02]  /*0520*/  SEL R5, R7, R2, !P0 ;  /* 0x0000000207057207 */ /* 0x000fe40004000000 */
[----:B------:R-:W-:-:S02]  /*0530*/  IABS R2, R0 ;  /* 0x0000000000027213 */ /* 0x000fc40000000000 */
[----:B------:R-:W-:Y:S02]  /*0540*/  IADD3 R4, R6, R5, RZ ;  /* 0x0000000506047210 */ /* 0x000fe40007ffe0ff */
[----:B------:R-:W-:Y:S02]  /*0550*/  SGXT.U32 R5, R10, 0x5 ;  /* 0x000000050a05781a */ /* 0x000fe40000000000 */
[----:B------:R-:W-:Y:S02]  /*0560*/  SHF.L.U32 R4, R4, 0x7, RZ ;  /* 0x0000000704047819 */ /* 0x000fe400000006ff */
[----:B------:R-:W-:Y:S02]  /*0570*/  IADD3 R6, RZ, -R2, RZ ;  /* 0x80000002ff067210 */ /* 0x000fe40007ffe0ff */
[----:B------:R-:W-:Y:S02]  /*0580*/  MOV R2, RZ ;  /* 0x000000ff00027202 */ /* 0x000fe40000000f00 */
[----:B------:R-:W-:-:S02]  /*0590*/  LOP3.LUT R17, R4, R5, RZ, 0xfc, !PT ;  /* 0x0000000504117212 */ /* 0x000fc400078efcff */
[----:B------:R-:W-:Y:S01]  /*05a0*/  MOV R11, R6 ;  /* 0x00000006000b7202 */ /* 0x000fe20000000f00 */
[----:B------:R-:W-:Y:S01]  /*05b0*/  IMAD.HI.U32 R2, R3, R13, R2 ;  /* 0x0000000d03027227 */ /* 0x000fe200078e0002 */
[----:B------:R-:W-:Y:S02]  /*05c0*/  IABS R6, R17 ;  /* 0x0000001100067213 */ /* 0x000fe40000000000 */
[C-C-:B------:R-:W-:Y:S02]  /*05d0*/  LOP3.LUT R18, R4.reuse, 0x20, R5.reuse, 0xfe, !PT ;  /* 0x0000002004127812 */ /* 0x140fe400078efe05 */
[--C-:B------:R-:W-:Y:S01]  /*05e0*/  LOP3.LUT R19, R4, 0x40, R5.reuse, 0xfe, !PT ;  /* 0x0000004004137812 */ /* 0x100fe200078efe05 */
[----:B------:R-:W-:Y:S01]  /*05f0*/  IMAD.HI.U32 R3, R2, R6, RZ ;  /* 0x0000000602037227 */ /* 0x000fe200078e00ff */
[----:B------:R-:W-:Y:S02]  /*0600*/  LOP3.LUT R20, R4, 0x60, R5, 0xfe, !PT ;  /* 0x0000006004147812 */ /* 0x000fe400078efe05 */
[----:B------:R-:W-:Y:S01]  /*0610*/  IABS R12, R18 ;  /* 0x00000012000c7213 */ /* 0x000fe20000000000 */
[----:B------:R-:W-:Y:S01]  /*0620*/  IMAD R6, R3, R11, R6 ;  /* 0x0000000b03067224 */ /* 0x000fe200078e0206 */
[----:B------:R-:W-:-:S02]  /*0630*/  IABS R13, R19 ;  /* 0x00000013000d7213 */ /* 0x000fc40000000000 */
[----:B------:R-:W-:Y:S01]  /*0640*/  IABS R15, R20 ;  /* 0x00000014000f7213 */ /* 0x000fe20000000000 */
[----:B------:R-:W-:Y:S01]  /*0650*/  IMAD.HI.U32 R9, R2, R12, RZ ;  /* 0x0000000c02097227 */ /* 0x000fe200078e00ff */
[----:B------:R-:W-:Y:S02]  /*0660*/  @P1 IADD3 R8, R8, 0x1, RZ ;  /* 0x0000000108081810 */ /* 0x000fe40007ffe0ff */
[----:B------:R-:W-:Y:S01]  /*0670*/  ISETP.GT.U32.AND P1, PT, R14, R6, PT ;  /* 0x000000060e00720c */ /* 0x000fe20003f24070 */
[----:B------:R-:W-:Y:S01]  /*0680*/  IMAD.HI.U32 R10, R2, R13, RZ ;  /* 0x0000000d020a7227 */ /* 0x000fe200078e00ff */
[----:B------:R-:W-:Y:S02]  /*0690*/  @!P3 IADD3 R8, -R8, RZ, RZ ;  /* 0x000000ff0808b210 */ /* 0x000fe40007ffe1ff */
[----:B------:R-:W-:Y:S01]  /*06a0*/  SHF.R.U32.HI R3, RZ, 0x4, R16 ;  /* 0x00000004ff037819 */ /* 0x000fe20000011610 */
[----:B------:R-:W-:Y:S01]  /*06b0*/  IMAD.HI.U32 R2, R2, R15, RZ ;  /* 0x0000000f02027227 */ /* 0x000fe200078e00ff */
[----:B------:R-:W-:-:S02]  /*06c0*/  SEL R7, R7, R8, !P0 ;  /* 0x0000000807077207 */ /* 0x000fc40004000000 */
[----:B------:R-:W-:Y:S01]  /*06d0*/  SGXT.U32 R3, R3, 0x4 ;  /* 0x000000040303781a */ /* 0x000fe20000000000 */
[-C--:B------:R-:W-:Y:S01]  /*06e0*/  IMAD R9, R9, R11.reuse, R12 ;  /* 0x0000000b09097224 */ /* 0x080fe200078e020c */
[----:B------:R-:W-:Y:S01]  /*06f0*/  ISETP.GE.AND P0, PT, R17, RZ, PT ;  /* 0x000000ff1100720c */ /* 0x000fe20003f06270 */
[-C--:B------:R-:W-:Y:S01]  /*0700*/  IMAD R10, R10, R11.reuse, R13 ;  /* 0x0000000b0a0a7224 */ /* 0x080fe200078e020d */
[----:B------:R-:W-:Y:S01]  /*0710*/  ISETP.GE.AND P5, PT, R19, RZ, PT ;  /* 0x000000ff1300720c */ /* 0x000fe20003fa6270 */
[----:B------:R-:W-:Y:S01]  /*0720*/  IMAD R11, R2, R11, R15 ;  /* 0x0000000b020b7224 */ /* 0x000fe200078e020f */
[C---:B------:R-:W-:Y:S02]  /*0730*/  ISETP.GT.U32.AND P2, PT, R14.reuse, R9, PT ;  /* 0x000000090e00720c */ /* 0x040fe40003f44070 */
[C---:B------:R-:W-:Y:S02]  /*0740*/  ISETP.GT.U32.AND P3, PT, R14.reuse, R10, PT ;  /* 0x0000000a0e00720c */ /* 0x040fe40003f64070 */
[----:B------:R-:W-:-:S02]  /*0750*/  ISETP.GT.U32.AND P4, PT, R14, R11, PT ;  /* 0x0000000b0e00720c */ /* 0x000fc40003f84070 */
[----:B------:R-:W-:Y:S02]  /*0760*/  @!P1 IADD3 R6, R6, -R14, RZ ;  /* 0x8000000e06069210 */ /* 0x000fe40007ffe0ff */
[----:B------:R-:W-:Y:S02]  /*0770*/  LOP3.LUT R2, R4, R3, RZ, 0xfc, !PT ;  /* 0x0000000304027212 */ /* 0x000fe400078efcff */
[----:B------:R-:W-:Y:S02]  /*0780*/  ISETP.GT.U32.AND P6, PT, R14, R6, PT ;  /* 0x000000060e00720c */ /* 0x000fe40003fc4070 */
[----:B------:R-:W-:Y:S02]  /*0790*/  SHF.R.S32.HI R4, RZ, 0x19, R7 ;  /* 0x00000019ff047819 */ /* 0x000fe40000011407 */
[-C--:B------:R-:W-:Y:S02]  /*07a0*/  @!P2 IADD3 R9, R9, -R14.reuse, RZ ;  /* 0x8000000e0909a210 */ /* 0x080fe40007ffe0ff */
[----:B------:R-:W-:-:S02]  /*07b0*/  @!P3 IADD3 R10, R10, -R14, RZ ;  /* 0x8000000e0a0ab210 */ /* 0x000fc40007ffe0ff */
[----:B------:R-:W-:Y:S02]  /*07c0*/  @!P4 IADD3 R11, R11, -R14, RZ ;  /* 0x8000000e0b0bc210 */ /* 0x000fe40007ffe0ff */
[----:B------:R-:W-:Y:S02]  /*07d0*/  SHF.L.U32 R3, R7, 0x6, RZ ;  /* 0x0000000607037819 */ /* 0x000fe400000006ff */
[C---:B------:R-:W-:Y:S02]  /*07e0*/  ISETP.GT.U32.AND P1, PT, R14.reuse, R9, PT ;  /* 0x000000090e00720c */ /* 0x040fe40003f24070 */
[C---:B------:R-:W-:Y:S02]  /*07f0*/  ISETP.GT.U32.AND P2, PT, R14.reuse, R10, PT ;  /* 0x0000000a0e00720c */ /* 0x040fe40003f44070 */
[----:B------:R-:W-:Y:S02]  /*0800*/  ISETP.GT.U32.AND P3, PT, R14, R11, PT ;  /* 0x0000000b0e00720c */ /* 0x000fe40003f64070 */
[----:B------:R-:W-:-:S02]  /*0810*/  SGXT R4, R4, 0x1 ;  /* 0x000000010404781a */ /* 0x000fc40000000200 */
[C---:B------:R-:W-:Y:S02]  /*0820*/  LOP3.LUT R8, R3.reuse, R5, RZ, 0xfc, !PT ;  /* 0x0000000503087212 */ /* 0x040fe400078efcff */
[----:B------:R-:W-:Y:S02]  /*0830*/  ISETP.GE.AND P4, PT, R18, RZ, PT ;  /* 0x000000ff1200720c */ /* 0x000fe40003f86270 */
[----:B------:R-:W-:Y:S02]  /*0840*/  @!P6 IADD3 R6, R6, -R14, RZ ;  /* 0x8000000e0606e210 */ /* 0x000fe40007ffe0ff */
[----:B------:R-:W-:Y:S02]  /*0850*/  ISETP.GE.AND P6, PT, R20, RZ, PT ;  /* 0x000000ff1400720c */ /* 0x000fe40003fc6270 */
[----:B------:R-:W-:Y:S02]  /*0860*/  LEA.HI R7, R4, R8, RZ, 0x7 ;  /* 0x0000000804077211 */ /* 0x000fe400078f38ff */
[----:B------:R-:W-:-:S02]  /*0870*/  LOP3.LUT R13, R3, 0x20, R5, 0xfe, !PT ;  /* 0x00000020030d7812 */ /* 0x000fc400078efe05 */
[----:B------:R-:W-:Y:S02]  /*0880*/  LOP3.LUT R7, R7, 0xffffff80, RZ, 0xc0, !PT ;  /* 0xffffff8007077812 */ /* 0x000fe400078ec0ff */
[-C--:B------:R-:W-:Y:S02]  /*0890*/  @!P1 IADD3 R9, R9, -R14.reuse, RZ ;  /* 0x8000000e09099210 */ /* 0x080fe40007ffe0ff */
[----:B------:R-:W-:Y:S02]  /*08a0*/  LEA.HI R4, R4, R13, RZ, 0x7 ;  /* 0x0000000d04047211 */ /* 0x000fe400078f38ff */
[-C--:B------:R-:W-:Y:S02]  /*08b0*/  @!P2 IADD3 R10, R10, -R14.reuse, RZ ;  /* 0x8000000e0a0aa210 */ /* 0x080fe40007ffe0ff */
[----:B------:R-:W-:Y:S02]  /*08c0*/  IADD3 R8, R8, -R7, RZ ;  /* 0x8000000708087210 */ /* 0x000fe40007ffe0ff */
[----:B------:R-:W-:-:S02]  /*08d0*/  @!P3 IADD3 R11, R11, -R14, RZ ;  /* 0x8000000e0b0bb210 */ /* 0x000fc40007ffe0ff */
[----:B------:R-:W-:Y:S02]  /*08e0*/  ISETP.NE.AND P1, PT, R0, RZ, PT ;  /* 0x000000ff0000720c */ /* 0x000fe40003f25270 */
[----:B------:R-:W-:Y:S02]  /*08f0*/  LOP3.LUT R7, RZ, R0, RZ, 0x33, !PT ;  /* 0x00000000ff077212 */ /* 0x000fe400078e33ff */
[----:B------:R-:W-:Y:S02]  /*0900*/  @!P0 IADD3 R6, -R6, RZ, RZ ;  /* 0x000000ff06068210 */ /* 0x000fe40007ffe1ff */
[----:B------:R-:W-:Y:S02]  /*0910*/  @!P4 IADD3 R9, -R9, RZ, RZ ;  /* 0x000000ff0909c210 */ /* 0x000fe40007ffe1ff */
[----:B------:R-:W-:Y:S02]  /*0920*/  LOP3.LUT R4, R4, 0xffffff80, RZ, 0xc0, !PT ;  /* 0xffffff8004047812 */ /* 0x000fe400078ec0ff */
[----:B------:R-:W-:-:S02]  /*0930*/  @!P5 IADD3 R10, -R10, RZ, RZ ;  /* 0x000000ff0a0ad210 */ /* 0x000fc40007ffe1ff */
[----:B------:R-:W-:Y:S02]  /*0940*/  @!P6 IADD3 R11, -R11, RZ, RZ ;  /* 0x000000ff0b0be210 */ /* 0x000fe40007ffe1ff */
[----:B------:R-:W-:Y:S02]  /*0950*/  LOP3.LUT R17, R78, 0x1c, RZ, 0xc0, !PT ;  /* 0x0000001c4e117812 */ /* 0x000fe400078ec0ff */
[C---:B------:R-:W-:Y:S02]  /*0960*/  SEL R14, R7.reuse, R6, !P1 ;  /* 0x00000006070e7207 */ /* 0x040fe40004800000 */
[----:B------:R-:W-:Y:S01]  /*0970*/  SEL R18, R7, R9, !P1 ;  /* 0x0000000907127207 */ /* 0x000fe20004800000 */
[--C-:B------:R-:W-:Y:S01]  /*0980*/  IMAD R8, R8, 0xac, R17.reuse ;  /* 0x000000ac08087824 */ /* 0x100fe200078e0211 */
[----:B------:R-:W-:Y:S01]  /*0990*/  IADD3 R12, R13, -R4, RZ ;  /* 0x800000040d0c7210 */ /* 0x000fe20007ffe0ff */
[--C-:B------:R-:W-:Y:S01]  /*09a0*/  IMAD R14, R14, 0xac, R17.reuse ;  /* 0x000000ac0e0e7824 */ /* 0x100fe200078e0211 */
[----:B------:R-:W-:Y:S01]  /*09b0*/  SEL R20, R7, R10, !P1 ;  /* 0x0000000a07147207 */ /* 0x000fe20004800000 */
[--C-:B------:R-:W-:Y:S01]  /*09c0*/  IMAD R18, R18, 0xac, R17.reuse ;  /* 0x000000ac12127824 */ /* 0x100fe200078e0211 */
[----:B------:R-:W-:Y:S01]  /*09d0*/  LOP3.LUT R0, R5, 0x20, RZ, 0xfc, !PT ;  /* 0x0000002005007812 */ /* 0x000fe200078efcff */
[--C-:B------:R-:W-:Y:S01]  /*09e0*/  IMAD R12, R12, 0xac, R17.reuse ;  /* 0x000000ac0c0c7824 */ /* 0x100fe200078e0211 */
[----:B------:R-:W-:Y:S01]  /*09f0*/  SEL R6, R7, R11, !P1 ;  /* 0x0000000b07067207 */ /* 0x000fe20004800000 */
[----:B------:R-:W-:Y:S01]  /*0a00*/  IMAD R20, R20, 0xac, R17 ;  /* 0x000000ac14147824 */ /* 0x000fe200078e0211 */
[C---:B------:R-:W-:Y:S01]  /*0a10*/  LEA R85, R5.reuse, R17, 0x5 ;  /* 0x0000001105557211 */ /* 0x040fe200078e28ff */
[----:B------:R-:W-:Y:S01]  /*0a20*/  IMAD.WIDE R14, R14, R23, c[0x0][0x160] ;  /* 0x000058000e0e7625 */ /* 0x000fe200078e0217 */
[----:B------:R-:W-:-:S02]  /*0a30*/  LOP3.LUT R4, R5, 0x40, RZ, 0xfc, !PT ;  /* 0x0000004005047812 */ /* 0x000fc400078efcff */
[----:B------:R-:W-:Y:S01]  /*0a40*/  LOP3.LUT R5, R5, 0x60, RZ, 0xfc, !PT ;  /* 0x0000006005057812 */ /* 0x000fe200078efcff */
[----:B------:R-:W-:Y:S01]  /*0a50*/  IMAD R6, R6, 0xac, R17 ;  /* 0x000000ac06067824 */ /* 0x000fe200078e0211 */
[----:B------:R-:W-:Y:S01]  /*0a60*/  LEA R0, R0, R17, 0x5 ;  /* 0x0000001100007211 */ /* 0x000fe200078e28ff */
[----:B------:R-:W-:Y:S01]  /*0a70*/  IMAD.WIDE R18, R18, R23, c[0x0][0x160] ;  /* 0x0000580012127625 */ /* 0x000fe200078e0217 */
[-C--:B------:R-:W-:Y:S02]  /*0a80*/  LEA R4, R4, R17.reuse, 0x5 ;  /* 0x0000001104047211 */ /* 0x080fe400078e28ff */
[----:B------:R-:W-:Y:S01]  /*0a90*/  LEA R5, R5, R17, 0x5 ;  /* 0x0000001105057211 */ /* 0x000fe200078e28ff */
[-C--:B------:R-:W-:Y:S01]  /*0aa0*/  IMAD.WIDE R24, R8, R23.reuse, c[0x0][0x168] ;  /* 0x00005a0008187625 */ /* 0x080fe200078e0217 */
[----:B------:R-:W-:Y:S02]  /*0ab0*/  SHF.L.U32 R85, R85, 0x2, RZ ;  /* 0x0000000255557819 */ /* 0x000fe400000006ff */
[----:B------:R-:W-:Y:S01]  /*0ac0*/  SHF.L.U32 R83, R0, 0x2, RZ ;  /* 0x0000000200537819 */ /* 0x000fe200000006ff */
[-C--:B------:R-:W-:Y:S01]  /*0ad0*/  IMAD.WIDE R26, R12, R23.reuse, c[0x0][0x168] ;  /* 0x00005a000c1a7625 */ /* 0x080fe200078e0217 */
[----:B------:R-:W-:Y:S01]  /*0ae0*/  SHF.L.U32 R81, R4, 0x2, RZ ;  /* 0x0000000204517819 */ /* 0x000fe200000006ff */
[----:B------:R1:W-:Y:S01]  /*0af0*/  LDGSTS.E.BYPASS.128 [R85], [R14.64] ;  /* 0x000000000e557fae */ /* 0x0003e2000b901c4a */
[----:B------:R-:W-:Y:S01]  /*0b00*/  SHF.L.U32 R79, R5, 0x2, RZ ;  /* 0x00000002054f7819 */ /* 0x000fe200000006ff */
[-C--:B------:R-:W-:Y:S01]  /*0b10*/  IMAD.WIDE R20, R20, R23.reuse, c[0x0][0x160] ;  /* 0x0000580014147625 */ /* 0x080fe200078e0217 */
[----:B------:R-:W-:Y:S01]  /*0b20*/  IADD3 R4, P1, R14, 0x180, RZ ;  /* 0x000001800e047810 */ /* 0x000fe20007f3e0ff */
[----:B------:R2:W-:Y:S01]  /*0b30*/  LDGSTS.E.BYPASS.128 [R83], [R18.64] ;  /* 0x0000000012537fae */ /* 0x0005e2000b901c4a */
[----:B------:R-:W-:Y:S01]  /*0b40*/  IADD3 R5, P0, R18, 0x180, RZ ;  /* 0x0000018012057810 */ /* 0x000fe20007f1e0ff */
[----:B------:R-:W-:Y:S01]  /*0b50*/  IMAD.WIDE R22, R6, R23, c[0x0][0x160] ;  /* 0x0000580006167625 */ /* 0x000fe200078e0217 */
[----:B------:R-:W-:Y:S01]  /*0b60*/  IADD3.X R6, RZ, R15, RZ, P1, !PT ;  /* 0x0000000fff067210 */ /* 0x000fe20000ffe4ff */
[----:B------:R3:W-:Y:S01]  /*0b70*/  LDGSTS.E.BYPASS.128 [R81], [R20.64] ;  /* 0x0000000014517fae */ /* 0x0007e2000b901c4a */
[----:B------:R-:W-:-:S02]  /*0b80*/  IADD3.X R8, RZ, R19, RZ, P0, !PT ;  /* 0x00000013ff087210 */ /* 0x000fc400007fe4ff */
[----:B------:R-:W-:Y:S01]  /*0b90*/  IADD3 R7, P1, R20, 0x180, RZ ;  /* 0x0000018014077810 */ /* 0x000fe20007f3e0ff */
[----:B------:R4:W-:Y:S01]  /*0ba0*/  LDGSTS.E.BYPASS.128 [R79], [R22.64] ;  /* 0x00000000164f7fae */ /* 0x0009e2000b901c4a */
[----:B------:R-:W-:Y:S02]  /*0bb0*/  IADD3 R9, P0, R22, 0x180, RZ ;  /* 0x0000018016097810 */ /* 0x000fe40007f1e0ff */
[----:B------:R-:W-:Y:S01]  /*0bc0*/  IADD3.X R10, RZ, R21, RZ, P1, !PT ;  /* 0x00000015ff0a7210 */ /* 0x000fe20000ffe4ff */
[----:B------:R-:W0:Y:S01]  /*0bd0*/  LDGDEPBAR ;  /* 0x00000000000079af */ /* 0x000e220000000000 */
[----:B------:R-:W-:Y:S02]  /*0be0*/  IADD3.X R12, RZ, R23, RZ, P0, !PT ;  /* 0x00000017ff0c7210 */ /* 0x000fe400007fe4ff */
[----:B------:R-:W-:Y:S01]  /*0bf0*/  IADD3 R11, P1, R24, 0x180, RZ ;  /* 0x00000180180b7810 */ /* 0x000fe20007f3e0ff */
[----:B------:R1:W-:Y:S01]  /*0c00*/  LDGSTS.E.BYPASS.128 [R85+0xc000], [R24.64] ;  /* 0x0c00000018557fae */ /* 0x0003e2000b901c4a */
[----:B------:R-:W-:-:S02]  /*0c10*/  IADD3 R13, P0, R26, 0x180, RZ ;  /* 0x000001801a0d7810 */ /* 0x000fc40007f1e0ff */
[----:B------:R-:W-:Y:S01]  /*0c20*/  IADD3 R76, -R17, 0x4c, RZ ;  /* 0x0000004c114c7810 */ /* 0x000fe20007ffe1ff */
[----:B------:R1:W-:Y:S01]  /*0c30*/  LDGSTS.E.BYPASS.128 [R83+0xc000], [R26.64] ;  /* 0x0c0000001a537fae */ /* 0x0003e2000b901c4a */
[----:B------:R-:W-:Y:S02]  /*0c40*/  MOV R0, 0x2 ;  /* 0x0000000200007802 */ /* 0x000fe40000000f00 */
[----:B------:R-:W-:Y:S01]  /*0c50*/  LOP3.LUT R78, R78, 0x3c, RZ, 0xc0, !PT ;  /* 0x0000003c4e4e7812 */ /* 0x000fe200078ec0ff */
[----:B------:R-:W0:Y:S01]  /*0c60*/  LDGDEPBAR ;  /* 0x00000000000079af */ /* 0x000e220000000000 */
[----:B------:R-:W-:-:S03]  /*0c70*/  IMNMX.U32 R76, R76, 0x4c, PT ;  /* 0x0000004c4c4c7817 */ /* 0x000fc60003800000 */
[----:B------:R-:W-:Y:S06]  /*0c80*/  BAR.SYNC 0x0 ;  /* 0x0000000000007b1d */ /* 0x000fec0000000000 */
[----:B------:R-:W-:Y:S01]  /*0c90*/  @!PT LDS RZ, [RZ] ;  /* 0x00000000fffff984 */ /* 0x000fe20000000800 */
[----:B------:R-:W-:Y:S01]  /*0ca0*/  @!PT LDS RZ, [RZ] ;  /* 0x00000000fffff984 */ /* 0x000fe20000000800 */
[----:B------:R-:W-:Y:S01]  /*0cb0*/  @!PT LDS RZ, [RZ] ;  /* 0x00000000fffff984 */ /* 0x000fe20000000800 */
[----:B------:R1:W-:Y:S04]  /*0cc0*/  LDGSTS.E.BYPASS.128 [R85+0x4000], [R14.64+0x80] ;  /* 0x040000800e557fae */ /* 0x0003e8000b901c4a */
[----:B------:R2:W-:Y:S04]  /*0cd0*/  LDGSTS.E.BYPASS.128 [R83+0x4000], [R18.64+0x80] ;  /* 0x0400008012537fae */ /* 0x0005e8000b901c4a */
[----:B------:R3:W-:Y:S04]  /*0ce0*/  LDGSTS.E.BYPASS.128 [R81+0x4000], [R20.64+0x80] ;  /* 0x0400008014517fae */ /* 0x0007e8000b901c4a */
[----:B------:R4:W-:Y:S04]  /*0cf0*/  LDGSTS.E.BYPASS.128 [R79+0x4000], [R22.64+0x80] ;  /* 0x04000080164f7fae */ /* 0x0009e8000b901c4a */
[----:B------:R-:W0:Y:S04]  /*0d00*/  LDGDEPBAR ;  /* 0x00000000000079af */ /* 0x000e280000000000 */
[----:B------:R1:W-:Y:S04]  /*0d10*/  LDGSTS.E.BYPASS.128 [R85+0xe000], [R24.64+0x80] ;  /* 0x0e00008018557fae */ /* 0x0003e8000b901c4a */
[----:B------:R1:W-:Y:S04]  /*0d20*/  LDGSTS.E.BYPASS.128 [R83+0xe000], [R26.64+0x80] ;  /* 0x0e0000801a537fae */ /* 0x0003e8000b901c4a */
[----:B------:R-:W0:Y:S04]  /*0d30*/  LDGDEPBAR ;  /* 0x00000000000079af */ /* 0x000e280000000000 */
[----:B------:R-:W-:Y:S06]  /*0d40*/  BAR.SYNC 0x0 ;  /* 0x0000000000007b1d */ /* 0x000fec0000000000 */
[----:B------:R-:W-:Y:S01]  /*0d50*/  @!PT LDS RZ, [RZ] ;  /* 0x00000000fffff984 */ /* 0x000fe20000000800 */
[----:B------:R-:W-:Y:S01]  /*0d60*/  @!PT LDS RZ, [RZ] ;  /* 0x00000000fffff984 */ /* 0x000fe20000000800 */
[----:B------:R-:W-:Y:S01]  /*0d70*/  @!PT LDS RZ, [RZ] ;  /* 0x00000000fffff984 */ /* 0x000fe20000000800 */
[----:B------:R1:W-:Y:S04]  /*0d80*/  LDGSTS.E.BYPASS.128 [R85+0x8000], [R14.64+0x100] ;  /* 0x080001000e557fae */ /* 0x0003e8000b901c4a */
[----:B------:R2:W-:Y:S04]  /*0d90*/  LDGSTS.E.BYPASS.128 [R83+0x8000], [R18.64+0x100] ;  /* 0x0800010012537fae */ /* 0x0005e8000b901c4a */
[----:B------:R3:W-:Y:S04]  /*0da0*/  LDGSTS.E.BYPASS.128 [R81+0x8000], [R20.64+0x100] ;  /* 0x0800010014517fae */ /* 0x0007e8000b901c4a */
[----:B------:R4:W-:Y:S01]  /*0db0*/  LDGSTS.E.BYPASS.128 [R79+0x8000], [R22.64+0x100] ;  /* 0x08000100164f7fae */ /* 0x0009e2000b901c4a */
[----:B-1----:R-:W-:-:S02]  /*0dc0*/  IADD3.X R14, RZ, R25, RZ, P1, !PT ;  /* 0x00000019ff0e7210 */ /* 0x002fc40000ffe4ff */
[----:B------:R-:W-:Y:S01]  /*0dd0*/  IADD3.X R15, RZ, R27, RZ, P0, !PT ;  /* 0x0000001bff0f7210 */ /* 0x000fe200007fe4ff */
[----:B------:R-:W0:Y:S04]  /*0de0*/  LDGDEPBAR ;  /* 0x00000000000079af */ /* 0x000e280000000000 */
[----:B------:R1:W-:Y:S01]  /*0df0*/  LDGSTS.E.BYPASS.128 [R85+0x10000], [R24.64+0x100] ;  /* 0x1000010018557fae */ /* 0x0003e2000b901c4a */
[----:B---3--:R-:W-:-:S03]  /*0e00*/  CS2R R20, SRZ ;  /* 0x0000000000147805 */ /* 0x008fc6000001ff00 */
[----:B------:R3:W-:Y:S01]  /*0e10*/  LDGSTS.E.BYPASS.128 [R83+0x10000], [R26.64+0x100] ;  /* 0x100001001a537fae */ /* 0x0007e2000b901c4a */
[----:B----4-:R-:W-:-:S03]  /*0e20*/  CS2R R22, SRZ ;  /* 0x0000000000167805 */ /* 0x010fc6000001ff00 */
[----:B------:R-:W0:Y:S01]  /*0e30*/  LDGDEPBAR ;  /* 0x00000000000079af */ /* 0x000e220000000000 */
[----:B-1----:R-:W-:Y:S01]  /*0e40*/  CS2R R24, SRZ ;  /* 0x0000000000187805 */ /* 0x002fe2000001ff00 */
[----:B---3--:R-:W-:Y:S01]  /*0e50*/  CS2R R26, SRZ ;  /* 0x00000000001a7805 */ /* 0x008fe2000001ff00 */
[----:B------:R-:W-:-:S04]  /*0e60*/  DEPBAR.LE SB0, 0x4 ;  /* 0x000081000000791a */ /* 0x000fc80000000000 */
[----:B--2---:R-:W-:Y:S06]  /*0e70*/  BAR.SYNC 0x0 ;  /* 0x0000000000007b1d */ /* 0x004fec0000000000 */
.L_x_1:
[----:B------:R-:W-:Y:S01]  /*0e80*/  LEA R82, R78, UR8, 0x7 ;  /* 0x000000084e527c11 */ /* 0x000fe2000f8e38ff */
[----:B------:R-:W-:Y:S01]  /*0e90*/  LDS.128 R16, [R77.X4+UR5] ;  /* 0x000000054d107984 */ /* 0x000fe20008004c00 */
[----:B------:R-:W-:Y:S01]  /*0ea0*/  IADD3 R0, R0, 0x1, RZ ;  /* 0x0000000100007810 */ /* 0x000fe20007ffe0ff */
[----:B------:R-:W-:Y:S01]  /*0eb0*/  UIADD3 UR4, UR4, 0x1, URZ ;  /* 0x0000000104047890 */ /* 0x000fe2000fffe03f */
[----:B------:R-:W-:Y:S01]  /*0ec0*/  IADD3 R80, R80, 0x20, RZ ;  /* 0x0000002050507810 */ /* 0x000fe20007ffe0ff */
[----:B------:R-:W1:Y:S01]  /*0ed0*/  LDS.128 R48, [R82+0x80] ;  /* 0x0000800052307984 */ /* 0x000e620000000c00 */
[C---:B------:R-:W-:Y:S01]  /*0ee0*/  ISETP.GE.AND P0, PT, R0.reuse, 0x3, PT ;  /* 0x000000030000780c */ /* 0x040fe20003f06270 */
[----:B------:R-:W-:Y:S02]  /*0ef0*/  UISETP.GE.AND UP0, UPT, UR4, 0x3, UPT ;  /* 0x000000030400788c */ /* 0x000fe4000bf06270 */
[----:B------:R-:W2:Y:S01]  /*0f00*/  LDS.128 R52, [R82+0x100] ;  /* 0x0001000052347984 */ /* 0x000ea20000000c00 */
[----:B------:R-:W-:Y:S01]  /*0f10*/  SEL R0, R0, RZ, !P0 ;  /* 0x000000ff00007207 */ /* 0x000fe20004000000 */
[----:B------:R-:W-:-:S02]  /*0f20*/  USEL UR4, UR4, URZ, !UP0 ;  /* 0x0000003f04047287 */ /* 0x000fc4000c000000 */
[----:B------:R-:W3:Y:S02]  /*0f30*/  LDS.128 R40, [R82] ;  /* 0x0000000052287984 */ /* 0x000ee40000000c00 */
[----:B------:R-:W-:Y:S02]  /*0f40*/  ULEA UR8, UR4, 0xc000, 0xd ;  /* 0x0000c00004087891 */ /* 0x000fe4000f8e683f */
[----:B------:R-:W4:Y:S04]  /*0f50*/  LDS.128 R64, [R82+0x180] ;  /* 0x0001800052407984 */ /* 0x000f280000000c00 */
[----:B------:R-:W4:Y:S04]  /*0f60*/  LDS.128 R68, [R77.X4+UR5+0x80] ;  /* 0x000080054d447984 */ /* 0x000f280008004c00 */
[----:B------:R-:W4:Y:S01]  /*0f70*/  LDS.128 R56, [R77.X4+UR5+0x100] ;  /* 0x000100054d387984 */ /* 0x000f220008004c00 */
[C---:B-1----:R-:W-:Y:S01]  /*0f80*/  FFMA R84, R16.reuse, R48, R73 ;  /* 0x0000003010547223 */ /* 0x042fe20000000049 */
[----:B--2---:R-:W-:-:S03]  /*0f90*/  FFMA R74, R16, R52, R74 ;  /* 0x00000034104a7223 */ /* 0x004fc6000000004a */
[C---:B------:R-:W-:Y:S01]  /*0fa0*/  FFMA R89, R17.reuse, R49, R84 ;  /* 0x0000003111597223 */ /* 0x040fe20000000054 */
[----:B---3--:R-:W-:Y:S01]  /*0fb0*/  FFMA R72, R16, R40, R72 ;  /* 0x0000002810487223 */ /* 0x008fe20000000048 */
[C---:B------:R-:W-:Y:S02]  /*0fc0*/  FFMA R87, R17.reuse, R53, R74 ;  /* 0x0000003511577223 */ /* 0x040fe4000000004a */
[----:B------:R-:W-:Y:S01]  /*0fd0*/  FFMA R84, R18, R50, R89 ;  /* 0x0000003212547223 */ /* 0x000fe20000000059 */
[----:B----4-:R-:W-:Y:S01]  /*0fe0*/  FFMA R16, R16, R64, R75 ;  /* 0x0000004010107223 */ /* 0x010fe2000000004b */
[C---:B------:R-:W-:Y:S01]  /*0ff0*/  FFMA R91, R17.reuse, R41, R72 ;  /* 0x00000029115b7223 */ /* 0x040fe20000000048 */
[C---:B------:R-:W-:Y:S01]  /*1000*/  FFMA R86, R18.reuse, R54, R87 ;  /* 0x0000003612567223 */ /* 0x040fe20000000057 */
[----:B------:R-:W1:Y:S01]  /*1010*/  LDS.128 R72, [R77.X4+UR5+0x180] ;  /* 0x000180054d487984 */ /* 0x000e620008004c00 */
[----:B------:R-:W-:Y:S01]  /*1020*/  FFMA R17, R17, R65, R16 ;  /* 0x0000004111117223 */ /* 0x000fe20000000010 */
[C---:B------:R-:W-:Y:S01]  /*1030*/  FFMA R16, R18.reuse, R42, R91 ;  /* 0x0000002a12107223 */ /* 0x040fe2000000005b */
[C---:B------:R-:W-:Y:S01]  /*1040*/  FFMA R89, R19.reuse, R51, R84 ;  /* 0x0000003313597223 */ /* 0x040fe20000000054 */
[C---:B------:R-:W-:Y:S01]  /*1050*/  FFMA R91, R19.reuse, R55, R86 ;  /* 0x00000037135b7223 */ /* 0x040fe20000000056 */
[----:B------:R-:W-:Y:S01]  /*1060*/  FFMA R18, R18, R66, R17 ;  /* 0x0000004212127223 */ /* 0x000fe20000000011 */
[C---:B------:R-:W-:Y:S01]  /*1070*/  FFMA R87, R19.reuse, R43, R16 ;  /* 0x0000002b13577223 */ /* 0x040fe20000000010 */
[C---:B------:R-:W-:Y:S01]  /*1080*/  FFMA R16, R68.reuse, R48, R61 ;  /* 0x0000003044107223 */ /* 0x040fe2000000003d */
[C---:B------:R-:W-:Y:S01]  /*1090*/  FFMA R62, R68.reuse, R52, R62 ;  /* 0x00000034443e7223 */ /* 0x040fe2000000003e */
[----:B------:R-:W-:Y:S01]  /*10a0*/  FFMA R93, R19, R67, R18 ;  /* 0x00000043135d7223 */ /* 0x000fe20000000012 */
[C---:B------:R-:W-:Y:S01]  /*10b0*/  FFMA R18, R68.reuse, R64, R63 ;  /* 0x0000004044127223 */ /* 0x040fe2000000003f */
[C---:B------:R-:W-:Y:S01]  /*10c0*/  FFMA R95, R69.reuse, R49, R16 ;  /* 0x00000031455f7223 */ /* 0x040fe20000000010 */
[-C--:B------:R-:W-:Y:S01]  /*10d0*/  FFMA R60, R68, R40.reuse, R60 ;  /* 0x00000028443c7223 */ /* 0x080fe2000000003c */
[C---:B------:R-:W-:Y:S01]  /*10e0*/  FFMA R63, R69.reuse, R53, R62 ;  /* 0x00000035453f7223 */ /* 0x040fe2000000003e */
[C---:B------:R-:W-:Y:S01]  /*10f0*/  FFMA R61, R69.reuse, R65, R18 ;  /* 0x00000041453d7223 */ /* 0x040fe20000000012 */
[----:B------:R-:W-:Y:S01]  /*1100*/  FFMA R36, R56, R40, R36 ;  /* 0x0000002838247223 */ /* 0x000fe20000000024 */
[----:B------:R-:W2:Y:S01]  /*1110*/  LDS.128 R16, [R77.X4+UR5+0x2000] ;  /* 0x002000054d107984 */ /* 0x000ea20008004c00 */
        /* <DEDUP_REMOVED lines=8> */
[C---:B------:R-:W-:Y:S01]  /*11a0*/  FFMA R62, R56.reuse, R64, R39 ;  /* 0x00000040383e7223 */ /* 0x040fe20000000027 */
[----:B------:R-:W-:Y:S01]  /*11b0*/  FFMA R38, R56, R48, R37 ;  /* 0x0000003038267223 */ /* 0x000fe20000000025 */
[----:B------:R-:W-:Y:S01]  /*11c0*/  FFMA R99, R71, R67, R68 ;  /* 0x0000004347637223 */ /* 0x000fe20000000044 */
[C---:B------:R-:W-:Y:S01]  /*11d0*/  FFMA R63, R57.reuse, R53, R60 ;  /* 0x00000035393f7223 */ /* 0x040fe2000000003c */
[C---:B------:R-:W-:Y:S01]  /*11e0*/  FFMA R61, R57.reuse, R65, R62 ;  /* 0x00000041393d7223 */ /* 0x040fe2000000003e */
[C---:B------:R-:W-:Y:S01]  /*11f0*/  FFMA R69, R57.reuse, R49, R38 ;  /* 0x0000003139457223 */ /* 0x040fe20000000026 */
[----:B------:R-:W-:Y:S01]  /*1200*/  FFMA R57, R57, R41, R36 ;  /* 0x0000002939397223 */ /* 0x000fe20000000024 */
[C---:B------:R-:W-:Y:S01]  /*1210*/  FFMA R60, R58.reuse, R54, R63 ;  /* 0x000000363a3c7223 */ /* 0x040fe2000000003f */
[----:B------:R-:W3:Y:S01]  /*1220*/  LDS.128 R36, [R77.X4+UR5+0x2080] ;  /* 0x002080054d247984 */ /* 0x000ee20008004c00 */
[C---:B------:R-:W-:Y:S01]  /*1230*/  FFMA R56, R58.reuse, R50, R69 ;  /* 0x000000323a387223 */ /* 0x040fe20000000045 */
[C---:B------:R-:W-:Y:S01]  /*1240*/  FFMA R62, R58.reuse, R66, R61 ;  /* 0x000000423a3e7223 */ /* 0x040fe2000000003d */
[----:B------:R-:W-:Y:S01]  /*1250*/  FFMA R58, R58, R42, R57 ;  /* 0x0000002a3a3a7223 */ /* 0x000fe20000000039 */
[C---:B------:R-:W-:Y:S01]  /*1260*/  FFMA R107, R59.reuse, R55, R60 ;  /* 0x000000373b6b7223 */ /* 0x040fe2000000003c */
[C---:B------:R-:W-:Y:S01]  /*1270*/  FFMA R105, R59.reuse, R51, R56 ;  /* 0x000000333b697223 */ /* 0x040fe20000000038 */
[----:B------:R-:W-:Y:S01]  /*1280*/  FFMA R109, R59, R67, R62 ;  /* 0x000000433b6d7223 */ /* 0x000fe2000000003e */
[C---:B-1----:R-:W-:Y:S01]  /*1290*/  FFMA R32, R72.reuse, R40, R32 ;  /* 0x0000002848207223 */ /* 0x042fe20000000020 */
[C---:B------:R-:W-:Y:S01]  /*12a0*/  FFMA R56, R72.reuse, R64, R35 ;  /* 0x0000004048387223 */ /* 0x040fe20000000023 */
[C---:B------:R-:W-:Y:S01]  /*12b0*/  FFMA R34, R72.reuse, R52, R34 ;  /* 0x0000003448227223 */ /* 0x040fe20000000022 */
[----:B------:R-:W-:Y:S01]  /*12c0*/  FFMA R72, R72, R48, R33 ;  /* 0x0000003048487223 */ /* 0x000fe20000000021 */
        /* <DEDUP_REMOVED lines=8> */
[----:B------:R-:W1:Y:S01]  /*1350*/  LDS.128 R32, [R77.X4+UR5+0x2100] ;  /* 0x002100054d207984 */ /* 0x000e620008004c00 */
[C---:B------:R-:W-:Y:S01]  /*1360*/  FFMA R121, R75.reuse, R43, R56 ;  /* 0x0000002b4b797223 */ /* 0x040fe20000000038 */
[----:B------:R-:W-:Y:S01]  /*1370*/  FFMA R119, R75, R67, R60 ;  /* 0x000000434b777223 */ /* 0x000fe2000000003c */
[----:B------:R-:W-:Y:S01]  /*1380*/  FFMA R74, R74, R50, R73 ;  /* 0x000000324a4a7223 */ /* 0x000fe20000000049 */
[C---:B--2---:R-:W-:Y:S01]  /*1390*/  FFMA R56, R16.reuse, R64, R27 ;  /* 0x0000004010387223 */ /* 0x044fe2000000001b */
        /* <DEDUP_REMOVED lines=9> */
[----:B------:R-:W-:Y:S01]  /*1430*/  FFMA R115, R75, R51, R74 ;  /* 0x000000334b737223 */ /* 0x000fe2000000004a */
[----:B------:R-:W2:Y:S01]  /*1440*/  LDS.128 R24, [R77.X4+UR5+0x2180] ;  /* 0x002180054d187984 */ /* 0x000ea20008004c00 */
[C---:B------:R-:W-:Y:S01]  /*1450*/  FFMA R74, R18.reuse, R42, R57 ;  /* 0x0000002a124a7223 */ /* 0x040fe20000000039 */
[----:B------:R-:W-:Y:S01]  /*1460*/  FFMA R18, R18, R50, R17 ;  /* 0x0000003212127223 */ /* 0x000fe20000000011 */
[C---:B------:R-:W-:Y:S01]  /*1470*/  FFMA R125, R19.reuse, R55, R16 ;  /* 0x00000037137d7223 */ /* 0x040fe20000000010 */
[C---:B------:R-:W-:Y:S01]  /*1480*/  FFMA R72, R19.reuse, R67, R72 ;  /* 0x0000004313487223 */ /* 0x040fe20000000048 */
[C---:B------:R-:W-:Y:S01]  /*1490*/  FFMA R74, R19.reuse, R43, R74 ;  /* 0x0000002b134a7223 */ /* 0x040fe2000000004a */
[C---:B---3--:R-:W-:Y:S01]  /*14a0*/  FFMA R20, R36.reuse, R40, R20 ;  /* 0x0000002824147223 */ /* 0x048fe20000000014 */
        /* <DEDUP_REMOVED lines=11> */
[----:B------:R-:W-:Y:S01]  /*1560*/  LDS.128 R16, [R77.X4+UR5+0x10] ;  /* 0x000010054d107984 */ /* 0x000fe20008004c00 */
[----:B------:R-:W-:Y:S01]  /*1570*/  FFMA R101, R71, R43, R70 ;  /* 0x0000002b47657223 */ /* 0x000fe20000000046 */
[----:B------:R-:W-:Y:S01]  /*1580*/  FFMA R37, R37, R65, R36 ;  /* 0x0000004125257223 */ /* 0x000fe20000000024 */
[C---:B------:R-:W-:Y:S01]  /*1590*/  FFMA R86, R39.reuse, R55, R86 ;  /* 0x0000003727567223 */ /* 0x040fe20000000056 */
[----:B------:R-:W3:Y:S01]  /*15a0*/  LDS.128 R20, [R82+0x90] ;  /* 0x0000900052147984 */ /* 0x000ee20000000c00 */
[C---:B------:R-:W-:Y:S01]  /*15b0*/  FFMA R84, R39.reuse, R51, R84 ;  /* 0x0000003327547223 */ /* 0x040fe20000000054 */
[----:B------:R-:W-:Y:S01]  /*15c0*/  FFMA R88, R38, R66, R37 ;  /* 0x0000004226587223 */ /* 0x000fe20000000025 */
[C---:B-1----:R-:W-:Y:S01]  /*15d0*/  FFMA R38, R32.reuse, R64, R47 ;  /* 0x0000004020267223 */ /* 0x042fe2000000002f */
[----:B------:R-:W1:Y:S01]  /*15e0*/  LDS.128 R56, [R82+0x110] ;  /* 0x0001100052387984 */ /* 0x000e620000000c00 */
[C---:B------:R-:W-:Y:S01]  /*15f0*/  FFMA R36, R32.reuse, R48, R45 ;  /* 0x0000003020247223 */ /* 0x040fe2000000002d */
[C---:B------:R-:W-:Y:S01]  /*1600*/  FFMA R88, R39.reuse, R67, R88 ;  /* 0x0000004327587223 */ /* 0x040fe20000000058 */
[----:B------:R-:W-:Y:S01]  /*1610*/  FFMA R90, R39, R43, R90 ;  /* 0x0000002b275a7223 */ /* 0x000fe2000000005a */
[----:B------:R-:W4:Y:S01]  /*1620*/  LDS.128 R60, [R82+0x10] ;  /* 0x00001000523c7984 */ /* 0x000f220000000c00 */
[C---:B------:R-:W-:Y:S01]  /*1630*/  FFMA R45, R33.reuse, R65, R38 ;  /* 0x00000041212d7223 */ /* 0x040fe20000000026 */
[----:B------:R-:W-:Y:S01]  /*1640*/  FFMA R73, R33, R49, R36 ;  /* 0x0000003121497223 */ /* 0x000fe20000000024 */
[C---:B------:R-:W-:Y:S01]  /*1650*/  FFMA R46, R32.reuse, R52, R46 ;  /* 0x00000034202e7223 */ /* 0x040fe2000000002e */
[----:B------:R-:W4:Y:S01]  /*1660*/  LDS.128 R68, [R82+0x190] ;  /* 0x0001900052447984 */ /* 0x000f220000000c00 */
[----:B------:R-:W-:-:S02]  /*1670*/  FFMA R32, R32, R40, R44 ;  /* 0x0000002820207223 */ /* 0x000fc4000000002c */
[C---:B------:R-:W-:Y:S01]  /*1680*/  FFMA R47, R33.reuse, R53, R46 ;  /* 0x00000035212f7223 */ /* 0x040fe2000000002e */
[----:B------:R-:W4:Y:S01]  /*1690*/  LDS.128 R36, [R77.X4+UR5+0x90] ;  /* 0x000090054d247984 */ /* 0x000f220008004c00 */
[----:B------:R-:W-:Y:S01]  /*16a0*/  FFMA R33, R33, R41, R32 ;  /* 0x0000002921217223 */ /* 0x000fe20000000020 */
[C---:B--2---:R-:W-:Y:S01]  /*16b0*/  FFMA R30, R24.reuse, R52, R30 ;  /* 0x00000034181e7223 */ /* 0x044fe2000000001e */
[C---:B------:R-:W-:Y:S01]  /*16c0*/  FFMA R48, R24.reuse, R48, R29 ;  /* 0x0000003018307223 */ /* 0x040fe2000000001d */
[C---:B------:R-:W-:Y:S01]  /*16d0*/  FFMA R64, R24.reuse, R64, R31 ;  /* 0x0000004018407223 */ /* 0x040fe2000000001f */
[----:B------:R-:W-:Y:S01]  /*16e0*/  FFMA R24, R24, R40, R28 ;  /* 0x0000002818187223 */ /* 0x000fe2000000001c */
[C---:B------:R-:W-:Y:S01]  /*16f0*/  FFMA R53, R25.reuse, R53, R30 ;  /* 0x0000003519357223 */ /* 0x040fe2000000001e */
[C---:B------:R-:W-:Y:S01]  /*1700*/  FFMA R49, R25.reuse, R49, R48 ;  /* 0x0000003119317223 */ /* 0x040fe20000000030 */
[----:B------:R-:W2:Y:S01]  /*1710*/  LDS.128 R28, [R77.X4+UR5+0x110] ;  /* 0x000110054d1c7984 */ /* 0x000ea20008004c00 */
[C---:B------:R-:W-:Y:S01]  /*1720*/  FFMA R65, R25.reuse, R65, R64 ;  /* 0x0000004119417223 */ /* 0x040fe20000000040 */
[----:B------:R-:W-:Y:S01]  /*1730*/  FFMA R25, R25, R41, R24 ;  /* 0x0000002919197223 */ /* 0x000fe20000000018 */
[C---:B------:R-:W-:Y:S01]  /*1740*/  FFMA R46, R34.reuse, R66, R45 ;  /* 0x00000042222e7223 */ /* 0x040fe2000000002d */
[C---:B------:R-:W-:Y:S01]  /*1750*/  FFMA R44, R34.reuse, R54, R47 ;  /* 0x00000036222c7223 */ /* 0x040fe2000000002f */
[-C--:B------:R-:W-:Y:S01]  /*1760*/  FFMA R32, R34, R50.reuse, R73 ;  /* 0x0000003222207223 */ /* 0x080fe20000000049 */
[C---:B------:R-:W-:Y:S01]  /*1770*/  FFMA R50, R26.reuse, R50, R49 ;  /* 0x000000321a327223 */ /* 0x040fe20000000031 */
[C---:B------:R-:W-:Y:S01]  /*1780*/  FFMA R66, R26.reuse, R66, R65 ;  /* 0x000000421a427223 */ /* 0x040fe20000000041 */
[C---:B------:R-:W-:Y:S01]  /*1790*/  FFMA R54, R26.reuse, R54, R53 ;  /* 0x000000361a367223 */ /* 0x040fe20000000035 */
[-C--:B------:R-:W-:Y:S01]  /*17a0*/  FFMA R26, R26, R42.reuse, R25 ;  /* 0x0000002a1a1a7223 */ /* 0x080fe20000000019 */
[----:B------:R-:W-:Y:S01]  /*17b0*/  FFMA R34, R34, R42, R33 ;  /* 0x0000002a22227223 */ /* 0x000fe20000000021 */
[C---:B------:R-:W-:Y:S01]  /*17c0*/  FFMA R73, R35.reuse, R51, R32 ;  /* 0x0000003323497223 */ /* 0x040fe20000000020 */
[----:B------:R-:W-:Y:S01]  /*17d0*/  FFMA R103, R35, R67, R46 ;  /* 0x0000004323677223 */ /* 0x000fe2000000002e */
[----:B------:R-:W-:Y:S01]  /*17e0*/  FFMA R65, R27, R43, R26 ;  /* 0x0000002b1b417223 */ /* 0x000fe2000000001a */
[C---:B------:R-:W-:Y:S01]  /*17f0*/  FFMA R75, R35.reuse, R55, R44 ;  /* 0x00000037234b7223 */ /* 0x040fe2000000002c */
[----:B------:R-:W-:Y:S01]  /*1800*/  FFMA R111, R35, R43, R34 ;  /* 0x0000002b236f7223 */ /* 0x000fe20000000022 */
[C---:B---3--:R-:W-:Y:S01]  /*1810*/  FFMA R26, R16.reuse, R20, R89 ;  /* 0x00000014101a7223 */ /* 0x048fe20000000059 */
[C---:B------:R-:W-:Y:S01]  /*1820*/  FFMA R67, R27.reuse, R67, R66 ;  /* 0x000000431b437223 */ /* 0x040fe20000000042 */
[C---:B------:R-:W-:Y:S01]  /*1830*/  FFMA R55, R27.reuse, R55, R54 ;  /* 0x000000371b377223 */ /* 0x040fe20000000036 */
[----:B------:R-:W-:Y:S01]  /*1840*/  FFMA R53, R27, R51, R50 ;  /* 0x000000331b357223 */ /* 0x000fe20000000032 */
[C---:B-1----:R-:W-:Y:S01]  /*1850*/  FFMA R32, R16.reuse, R56, R91 ;  /* 0x0000003810207223 */ /* 0x042fe2000000005b */
[C---:B------:R-:W-:Y:S01]  /*1860*/  FFMA R35, R17.reuse, R21, R26 ;  /* 0x0000001511237223 */ /* 0x040fe2000000001a */
[----:B------:R-:W1:Y:S01]  /*1870*/  LDS.128 R48, [R77.X4+UR5+0x2110] ;  /* 0x002110054d307984 */ /* 0x000e620008004c00 */
[----:B----4-:R-:W-:Y:S01]  /*1880*/  FFMA R24, R16, R60, R87 ;  /* 0x0000003c10187223 */ /* 0x010fe20000000057 */
[C---:B------:R-:W-:Y:S01]  /*1890*/  FFMA R33, R17.reuse, R57, R32 ;  /* 0x0000003911217223 */ /* 0x040fe20000000020 */
[----:B------:R-:W-:Y:S01]  /*18a0*/  FFMA R32, R18, R22, R35 ;  /* 0x0000001612207223 */ /* 0x000fe20000000023 */
[----:B------:R-:W-:Y:S01]  /*18b0*/  LDS.128 R44, [R77.X4+UR5+0x20] ;  /* 0x000020054d2c7984 */ /* 0x000fe20008004c00 */
[----:B------:R-:W-:Y:S01]  /*18c0*/  FFMA R16, R16, R68, R93 ;  /* 0x0000004410107223 */ /* 0x000fe2000000005d */
[C---:B------:R-:W-:Y:S01]  /*18d0*/  FFMA R41, R17.reuse, R61, R24 ;  /* 0x0000003d11297223 */ /* 0x040fe20000000018 */
[C---:B------:R-:W-:Y:S01]  /*18e0*/  FFMA R34, R18.reuse, R58, R33 ;  /* 0x0000003a12227223 */ /* 0x040fe20000000021 */
[----:B------:R-:W3:Y:S01]  /*18f0*/  LDS.128 R24, [R77.X4+UR5+0x190] ;  /* 0x000190054d187984 */ /* 0x000ee20008004c00 */
[----:B------:R-:W-:Y:S01]  /*1900*/  FFMA R17, R17, R69, R16 ;  /* 0x0000004511117223 */ /* 0x000fe20000000010 */
[----:B------:R-:W-:Y:S01]  /*1910*/  FFMA R16, R18, R62, R41 ;  /* 0x0000003e12107223 */ /* 0x000fe20000000029 */
[C---:B------:R-:W-:Y:S01]  /*1920*/  FFMA R89, R19.reuse, R23, R32 ;  /* 0x0000001713597223 */ /* 0x040fe20000000020 */
[----:B------:R-:W-:Y:S01]  /*1930*/  FFMA R32, R36, R68, R99 ;  /* 0x0000004424207223 */ /* 0x000fe20000000063 */
[----:B------:R-:W-:Y:S01]  /*1940*/  FFMA R18, R18, R70, R17 ;  /* 0x0000004612127223 */ /* 0x000fe20000000011 */
[----:B------:R-:W-:Y:S01]  /*1950*/  FFMA R87, R19, R63, R16 ;  /* 0x0000003f13577223 */ /* 0x000fe20000000010 */
[C---:B------:R-:W-:Y:S01]  /*1960*/  FFMA R16, R36.reuse, R20, R95 ;  /* 0x0000001424107223 */ /* 0x040fe2000000005f */
        /* <DEDUP_REMOVED lines=8> */
[C---:B------:R-:W-:Y:S01]  /*19f0*/  FFMA R36, R38.reuse, R70, R33 ;  /* 0x0000004626247223 */ /* 0x040fe20000000021 */
[----:B------:R-:W4:Y:S01]  /*1a00*/  LDS.128 R16, [R77.X4+UR5+0x2010] ;  /* 0x002010054d107984 */ /* 0x000f220008004c00 */
[C---:B------:R-:W-:Y:S01]  /*1a10*/  FFMA R34, R38.reuse, R58, R35 ;  /* 0x0000003a26227223 */ /* 0x040fe20000000023 */
[C---:B------:R-:W-:Y:S01]  /*1a20*/  FFMA R32, R38.reuse, R22, R41 ;  /* 0x0000001626207223 */ /* 0x040fe20000000029 */
[C---:B------:R-:W-:Y:S01]  /*1a30*/  FFMA R99, R39.reuse, R71, R36 ;  /* 0x0000004727637223 */ /* 0x040fe20000000024 */
        /* <DEDUP_REMOVED lines=11> */
[----:B-1----:R-:W-:Y:S01]  /*1af0*/  FFMA R52, R48, R68, R103 ;  /* 0x0000004430347223 */ /* 0x002fe20000000067 */
[C---:B------:R-:W-:Y:S01]  /*1b00*/  FFMA R35, R29.reuse, R57, R34 ;  /* 0x000000391d237223 */ /* 0x040fe20000000022 */
[----:B------:R-:W-:Y:S01]  /*1b10*/  FFMA R29, R29, R61, R28 ;  /* 0x0000003d1d1d7223 */ /* 0x000fe2000000001c */
[C---:B------:R-:W-:Y:S01]  /*1b20*/  FFMA R28, R30.reuse, R22, R41 ;  /* 0x000000161e1c7223 */ /* 0x040fe20000000029 */
[C---:B------:R-:W-:Y:S01]  /*1b30*/  FFMA R34, R30.reuse, R70, R33 ;  /* 0x000000461e227223 */ /* 0x040fe20000000021 */
[C---:B------:R-:W-:Y:S01]  /*1b40*/  FFMA R32, R30.reuse, R58, R35 ;  /* 0x0000003a1e207223 */ /* 0x040fe20000000023 */
[----:B------:R-:W-:Y:S01]  /*1b50*/  FFMA R30, R30, R62, R29 ;  /* 0x0000003e1e1e7223 */ /* 0x000fe2000000001d */
[C---:B------:R-:W-:Y:S01]  /*1b60*/  FFMA R105, R31.reuse, R23, R28 ;  /* 0x000000171f697223 */ /* 0x040fe2000000001c */
[C---:B---3--:R-:W-:Y:S01]  /*1b70*/  FFMA R28, R24.reuse, R60, R121 ;  /* 0x0000003c181c7223 */ /* 0x048fe20000000079 */
[C---:B------:R-:W-:Y:S01]  /*1b80*/  FFMA R107, R31.reuse, R59, R32 ;  /* 0x0000003b1f6b7223 */ /* 0x040fe20000000020 */
[----:B------:R-:W-:Y:S01]  /*1b90*/  FFMA R113, R31, R63, R30 ;  /* 0x0000003f1f717223 */ /* 0x000fe2000000001e */
[C---:B------:R-:W-:Y:S01]  /*1ba0*/  FFMA R32, R24.reuse, R68, R119 ;  /* 0x0000004418207223 */ /* 0x040fe20000000077 */
[C---:B------:R-:W-:Y:S01]  /*1bb0*/  FFMA R30, R24.reuse, R56, R117 ;  /* 0x00000038181e7223 */ /* 0x040fe20000000075 */
[----:B------:R-:W-:Y:S01]  /*1bc0*/  FFMA R24, R24, R20, R115 ;  /* 0x0000001418187223 */ /* 0x000fe20000000073 */
[----:B------:R-:W-:Y:S01]  /*1bd0*/  FFMA R33, R25, R61, R28 ;  /* 0x0000003d19217223 */ /* 0x000fe2000000001c */
[----:B------:R-:W-:Y:S01]  /*1be0*/  FFMA R109, R31, R71, R34 ;  /* 0x000000471f6d7223 */ /* 0x000fe20000000022 */
        /* <DEDUP_REMOVED lines=9> */
[C---:B----4-:R-:W-:Y:S01]  /*1c80*/  FFMA R74, R16.reuse, R60, R74 ;  /* 0x0000003c104a7223 */ /* 0x050fe2000000004a */
[C---:B------:R-:W-:Y:S01]  /*1c90*/  FFMA R72, R16.reuse, R68, R72 ;  /* 0x0000004410487223 */ /* 0x040fe20000000048 */
[C---:B------:R-:W-:Y:S01]  /*1ca0*/  FFMA R24, R16.reuse, R56, R125 ;  /* 0x0000003810187223 */ /* 0x040fe2000000007d */
[----:B------:R-:W-:Y:S01]  /*1cb0*/  FFMA R16, R16, R20, R123 ;  /* 0x0000001410107223 */ /* 0x000fe2000000007b */
[C---:B------:R-:W-:Y:S01]  /*1cc0*/  FFMA R117, R27.reuse, R59, R28 ;  /* 0x0000003b1b757223 */ /* 0x040fe2000000001c */
[----:B------:R-:W-:Y:S01]  /*1cd0*/  FFMA R115, R27, R23, R26 ;  /* 0x000000171b737223 */ /* 0x000fe2000000001a */
[C---:B------:R-:W-:Y:S01]  /*1ce0*/  FFMA R29, R17.reuse, R61, R74 ;  /* 0x0000003d111d7223 */ /* 0x040fe2000000004a */
[C---:B------:R-:W-:Y:S01]  /*1cf0*/  FFMA R25, R17.reuse, R69, R72 ;  /* 0x0000004511197223 */ /* 0x040fe20000000048 */
[C---:B------:R-:W-:Y:S01]  /*1d00*/  FFMA R27, R17.reuse, R57, R24 ;  /* 0x00000039111b7223 */ /* 0x040fe20000000018 */
[----:B------:R-:W-:Y:S01]  /*1d10*/  FFMA R17, R17, R21, R16 ;  /* 0x0000001511117223 */ /* 0x000fe20000000010 */
[----:B------:R-:W1:Y:S01]  /*1d20*/  LDS.128 R40, [R77.X4+UR5+0x2190] ;  /* 0x002190054d287984 */ /* 0x000e620008004c00 */
[C---:B------:R-:W-:Y:S01]  /*1d30*/  FFMA R66, R18.reuse, R62, R29 ;  /* 0x0000003e12427223 */ /* 0x040fe2000000001d */
[C---:B------:R-:W-:Y:S01]  /*1d40*/  FFMA R64, R18.reuse, R70, R25 ;  /* 0x0000004612407223 */ /* 0x040fe20000000019 */
[C---:B------:R-:W-:Y:S01]  /*1d50*/  FFMA R16, R18.reuse, R58, R27 ;  /* 0x0000003a12107223 */ /* 0x040fe2000000001b */
[----:B------:R-:W-:Y:S01]  /*1d60*/  FFMA R18, R18, R22, R17 ;  /* 0x0000001612127223 */ /* 0x000fe20000000011 */
[C---:B--2---:R-:W-:Y:S01]  /*1d70*/  FFMA R84, R36.reuse, R20, R84 ;  /* 0x0000001424547223 */ /* 0x044fe20000000054 */
[C---:B------:R-:W-:Y:S01]  /*1d80*/  FFMA R86, R36.reuse, R56, R86 ;  /* 0x0000003824567223 */ /* 0x040fe20000000056 */
        /* <DEDUP_REMOVED lines=11> */
[----:B------:R-:W2:Y:S01]  /*1e40*/  LDS.128 R28, [R82+0x20] ;  /* 0x00002000521c7984 */ /* 0x000ea20000000c00 */
[----:B------:R-:W-:Y:S01]  /*1e50*/  FFMA R37, R37, R69, R88 ;  /* 0x0000004525257223 */ /* 0x000fe20000000058 */
[----:B------:R-:W-:Y:S01]  /*1e60*/  FFMA R86, R38, R62, R25 ;  /* 0x0000003e26567223 */ /* 0x000fe20000000019 */
[----:B------:R-:W-:Y:S01]  /*1e70*/  FFMA R36, R48, R20, R73 ;  /* 0x0000001430247223 */ /* 0x000fe20000000049 */
[----:B------:R-:W3:Y:S01]  /*1e80*/  LDS.128 R16, [R82+0xa0] ;  /* 0x0000a00052107984 */ /* 0x000ee20000000c00 */
[----:B------:R-:W-:Y:S01]  /*1e90*/  FFMA R84, R38, R70, R37 ;  /* 0x0000004626547223 */ /* 0x000fe20000000025 */
[C---:B------:R-:W-:Y:S01]  /*1ea0*/  FFMA R38, R48.reuse, R56, R75 ;  /* 0x0000003830267223 */ /* 0x040fe2000000004b */
[C---:B------:R-:W-:Y:S01]  /*1eb0*/  FFMA R74, R39.reuse, R59, R74 ;  /* 0x0000003b274a7223 */ /* 0x040fe2000000004a */
[----:B------:R-:W4:Y:S01]  /*1ec0*/  LDS.128 R24, [R82+0x120] ;  /* 0x0001200052187984 */ /* 0x000f220000000c00 */
[C---:B------:R-:W-:Y:S01]  /*1ed0*/  FFMA R84, R39.reuse, R71, R84 ;  /* 0x0000004727547223 */ /* 0x040fe20000000054 */
[C---:B------:R-:W-:Y:S01]  /*1ee0*/  FFMA R72, R39.reuse, R23, R72 ;  /* 0x0000001727487223 */ /* 0x040fe20000000048 */
[----:B------:R-:W-:Y:S01]  /*1ef0*/  FFMA R86, R39, R63, R86 ;  /* 0x0000003f27567223 */ /* 0x000fe20000000056 */
[----:B------:R-:W4:Y:S01]  /*1f00*/  LDS.128 R32, [R82+0x1a0] ;  /* 0x0001a00052207984 */ /* 0x000f220000000c00 */
[C---:B------:R-:W-:Y:S01]  /*1f10*/  FFMA R75, R49.reuse, R57, R38 ;  /* 0x00000039314b7223 */ /* 0x040fe20000000026 */
[C---:B------:R-:W-:Y:S01]  /*1f20*/  FFMA R103, R49.reuse, R21, R36 ;  /* 0x0000001531677223 */ /* 0x040fe20000000024 */
[----:B------:R-:W-:Y:S01]  /*1f30*/  FFMA R48, R48, R60, R111 ;  /* 0x0000003c30307223 */ /* 0x000fe2000000006f */
[----:B------:R-:W4:Y:S01]  /*1f40*/  LDS.128 R36, [R77.X4+UR5+0xa0] ;  /* 0x0000a0054d247984 */ /* 0x000f220008004c00 */
[C---:B------:R-:W-:Y:S01]  /*1f50*/  FFMA R73, R49.reuse, R69, R52 ;  /* 0x0000004531497223 */ /* 0x040fe20000000034 */
[C---:B------:R-:W-:Y:S01]  /*1f60*/  FFMA R52, R50.reuse, R58, R75 ;  /* 0x0000003a32347223 */ /* 0x040fe2000000004b */
[----:B------:R-:W-:Y:S01]  /*1f70*/  FFMA R49, R49, R61, R48 ;  /* 0x0000003d31317223 */ /* 0x000fe20000000030 */
[C---:B------:R-:W-:Y:S01]  /*1f80*/  FFMA R48, R50.reuse, R22, R103 ;  /* 0x0000001632307223 */ /* 0x040fe20000000067 */
[----:B------:R-:W-:Y:S01]  /*1f90*/  FFMA R54, R50, R70, R73 ;  /* 0x0000004632367223 */ /* 0x000fe20000000049 */
[----:B-1----:R-:W-:Y:S01]  /*1fa0*/  FFMA R20, R40, R20, R53 ;  /* 0x0000001428147223 */ /* 0x002fe20000000035 */
        /* <DEDUP_REMOVED lines=10> */
[----:B------:R-:W1:Y:S01]  /*2050*/  LDS.128 R48, [R77.X4+UR5+0x120] ;  /* 0x000120054d307984 */ /* 0x000e620008004c00 */
[C---:B------:R-:W-:Y:S01]  /*2060*/  FFMA R57, R41.reuse, R57, R56 ;  /* 0x0000003929397223 */ /* 0x040fe20000000038 */
[----:B------:R-:W-:Y:S01]  /*2070*/  FFMA R41, R41, R61, R40 ;  /* 0x0000003d29297223 */ /* 0x000fe20000000028 */
[C---:B------:R-:W-:Y:S01]  /*2080*/  FFMA R22, R42.reuse, R22, R21 ;  /* 0x000000162a167223 */ /* 0x040fe20000000015 */
[C---:B------:R-:W-:Y:S01]  /*2090*/  FFMA R70, R42.reuse, R70, R69 ;  /* 0x000000462a467223 */ /* 0x040fe20000000045 */
[C---:B------:R-:W-:Y:S01]  /*20a0*/  FFMA R58, R42.reuse, R58, R57 ;  /* 0x0000003a2a3a7223 */ /* 0x040fe20000000039 */
[----:B------:R-:W-:Y:S01]  /*20b0*/  FFMA R42, R42, R62, R41 ;  /* 0x0000003e2a2a7223 */ /* 0x000fe20000000029 */
[C---:B------:R-:W-:Y:S01]  /*20c0*/  FFMA R67, R43.reuse, R23, R22 ;  /* 0x000000172b437223 */ /* 0x040fe20000000016 */
[C---:B--2---:R-:W-:Y:S01]  /*20d0*/  FFMA R20, R44.reuse, R28, R87 ;  /* 0x0000001c2c147223 */ /* 0x044fe20000000057 */
[C---:B------:R-:W-:Y:S01]  /*20e0*/  FFMA R71, R43.reuse, R71, R70 ;  /* 0x000000472b477223 */ /* 0x040fe20000000046 */
[C---:B------:R-:W-:Y:S01]  /*20f0*/  FFMA R65, R43.reuse, R59, R58 ;  /* 0x0000003b2b417223 */ /* 0x040fe2000000003a */
[C---:B---3--:R-:W-:Y:S01]  /*2100*/  FFMA R22, R44.reuse, R16, R89 ;  /* 0x000000102c167223 */ /* 0x048fe20000000059 */
[----:B------:R-:W-:Y:S01]  /*2110*/  FFMA R69, R43, R63, R42 ;  /* 0x0000003f2b457223 */ /* 0x000fe2000000002a */
[C---:B------:R-:W-:Y:S01]  /*2120*/  FFMA R53, R45.reuse, R29, R20 ;  /* 0x0000001d2d357223 */ /* 0x040fe20000000014 */
[----:B------:R-:W-:Y:S01]  /*2130*/  LDS.128 R60, [R77.X4+UR5+0x2120] ;  /* 0x002120054d3c7984 */ /* 0x000fe20008004c00 */
[----:B----4-:R-:W-:Y:S01]  /*2140*/  FFMA R40, R44, R24, R91 ;  /* 0x000000182c287223 */ /* 0x010fe2000000005b */
[----:B------:R-:W-:-:S02]  /*2150*/  FFMA R43, R45, R17, R22 ;  /* 0x000000112d2b7223 */ /* 0x000fc40000000016 */
        /* <DEDUP_REMOVED lines=19> */
[----:B------:R-:W3:Y:S01]  /*2290*/  LDS.128 R40, [R77.X4+UR5+0x2020] ;  /* 0x002020054d287984 */ /* 0x000ee20008004c00 */
[----:B------:R-:W-:Y:S01]  /*22a0*/  FFMA R37, R37, R29, R36 ;  /* 0x0000001d25257223 */ /* 0x000fe20000000024 */
[C---:B------:R-:W-:Y:S01]  /*22b0*/  FFMA R36, R38.reuse, R18, R53 ;  /* 0x0000001226247223 */ /* 0x040fe20000000035 */
[C---:B------:R-:W-:Y:S01]  /*22c0*/  FFMA R46, R38.reuse, R34, R45 ;  /* 0x00000022262e7223 */ /* 0x040fe2000000002d */
[----:B------:R-:W4:Y:S01]  /*22d0*/  LDS.128 R52, [R77.X4+UR5+0x20a0] ;  /* 0x0020a0054d347984 */ /* 0x000f220008004c00 */
[C---:B------:R-:W-:Y:S01]  /*22e0*/  FFMA R44, R38.reuse, R26, R47 ;  /* 0x0000001a262c7223 */ /* 0x040fe2000000002f */
[----:B------:R-:W-:Y:S01]  /*22f0*/  FFMA R38, R38, R30, R37 ;  /* 0x0000001e26267223 */ /* 0x000fe20000000025 */
[C---:B------:R-:W-:Y:S01]  /*2300*/  FFMA R95, R39.reuse, R19, R36 ;  /* 0x00000013275f7223 */ /* 0x040fe20000000024 */
[C---:B-1----:R-:W-:Y:S01]  /*2310*/  FFMA R36, R48.reuse, R16, R105 ;  /* 0x0000001030247223 */ /* 0x042fe20000000069 */
[C---:B------:R-:W-:Y:S01]  /*2320*/  FFMA R97, R39.reuse, R27, R44 ;  /* 0x0000001b27617223 */ /* 0x040fe2000000002c */
        /* <DEDUP_REMOVED lines=12> */
[C---:B--2---:R-:W-:Y:S01]  /*23f0*/  FFMA R36, R20.reuse, R28, R121 ;  /* 0x0000001c14247223 */ /* 0x044fe20000000079 */
[C---:B------:R-:W-:Y:S01]  /*2400*/  FFMA R109, R51.reuse, R35, R44 ;  /* 0x00000023336d7223 */ /* 0x040fe2000000002c */
[----:B------:R-:W-:Y:S01]  /*2410*/  FFMA R107, R51, R27, R38 ;  /* 0x0000001b336b7223 */ /* 0x000fe20000000026 */
[C---:B------:R-:W-:Y:S01]  /*2420*/  FFMA R44, R20.reuse, R32, R119 ;  /* 0x00000020142c7223 */ /* 0x040fe20000000077 */
[C---:B------:R-:W-:Y:S01]  /*2430*/  FFMA R38, R20.reuse, R24, R117 ;  /* 0x0000001814267223 */ /* 0x040fe20000000075 */
[----:B------:R-:W-:Y:S01]  /*2440*/  FFMA R20, R20, R16, R115 ;  /* 0x0000001014147223 */ /* 0x000fe20000000073 */
[-C--:B------:R-:W-:Y:S01]  /*2450*/  FFMA R45, R21, R29.reuse, R36 ;  /* 0x0000001d152d7223 */ /* 0x080fe20000000024 */
        /* <DEDUP_REMOVED lines=11> */
[C---:B---3--:R-:W-:Y:S01]  /*2510*/  FFMA R66, R40.reuse, R28, R66 ;  /* 0x0000001c28427223 */ /* 0x048fe20000000042 */
[C---:B------:R-:W-:Y:S01]  /*2520*/  FFMA R64, R40.reuse, R32, R64 ;  /* 0x0000002028407223 */ /* 0x040fe20000000040 */
[C---:B------:R-:W-:Y:S01]  /*2530*/  FFMA R20, R40.reuse, R24, R125 ;  /* 0x0000001828147223 */ /* 0x040fe2000000007d */
[-C--:B------:R-:W-:Y:S01]  /*2540*/  FFMA R40, R40, R16.reuse, R123 ;  /* 0x0000001028287223 */ /* 0x080fe2000000007b */
[----:B------:R-:W1:Y:S01]  /*2550*/  LDS.128 R48, [R77.X4+UR5+0x21a0] ;  /* 0x0021a0054d307984 */ /* 0x000e620008004c00 */
[C---:B------:R-:W-:Y:S01]  /*2560*/  FFMA R119, R23.reuse, R35, R38 ;  /* 0x0000002317777223 */ /* 0x040fe20000000026 */
[C---:B------:R-:W-:Y:S01]  /*2570*/  FFMA R117, R23.reuse, R27, R36 ;  /* 0x0000001b17757223 */ /* 0x040fe20000000024 */
[----:B------:R-:W-:Y:S01]  /*2580*/  FFMA R115, R23, R19, R22 ;  /* 0x0000001317737223 */ /* 0x000fe20000000016 */
[C---:B------:R-:W-:Y:S01]  /*2590*/  FFMA R37, R41.reuse, R29, R66 ;  /* 0x0000001d29257223 */ /* 0x040fe20000000042 */
[C---:B------:R-:W-:Y:S01]  /*25a0*/  FFMA R21, R41.reuse, R33, R64 ;  /* 0x0000002129157223 */ /* 0x040fe20000000040 */
[C---:B------:R-:W-:Y:S01]  /*25b0*/  FFMA R23, R41.reuse, R25, R20 ;  /* 0x0000001929177223 */ /* 0x040fe20000000014 */
[-C--:B------:R-:W-:Y:S01]  /*25c0*/  FFMA R41, R41, R17.reuse, R40 ;  /* 0x0000001129297223 */ /* 0x080fe20000000028 */
[C---:B----4-:R-:W-:Y:S01]  /*25d0*/  FFMA R72, R52.reuse, R16, R72 ;  /* 0x0000001034487223 */ /* 0x050fe20000000048 */
        /* <DEDUP_REMOVED lines=17> */
[----:B------:R-:W-:Y:S01]  /*26f0*/  LDS.128 R56, [R77.X4+UR5+0x30] ;  /* 0x000030054d387984 */ /* 0x000fe20008004c00 */
[----:B------:R-:W-:Y:S01]  /*2700*/  FFMA R53, R53, R33, R84 ;  /* 0x0000002135357223 */ /* 0x000fe20000000054 */
[C---:B------:R-:W-:Y:S01]  /*2710*/  FFMA R52, R60.reuse, R16, R73 ;  /* 0x000000103c347223 */ /* 0x040fe20000000049 */
[----:B------:R-:W-:Y:S01]  /*2720*/  FFMA R84, R60, R32, R103 ;  /* 0x000000203c547223 */ /* 0x000fe20000000067 */
[----:B------:R-:W2:Y:S01]  /*2730*/  LDS.128 R20, [R82+0xb0] ;  /* 0x0000b00052147984 */ /* 0x000ea20000000c00 */
[----:B------:R-:W-:Y:S01]  /*2740*/  FFMA R72, R54, R34, R53 ;  /* 0x0000002236487223 */ /* 0x000fe20000000035 */
[C---:B------:R-:W-:Y:S01]  /*2750*/  FFMA R54, R60.reuse, R24, R75 ;  /* 0x000000183c367223 */ /* 0x040fe2000000004b */
[C---:B------:R-:W-:Y:S01]  /*2760*/  FFMA R70, R55.reuse, R27, R70 ;  /* 0x0000001b37467223 */ /* 0x040fe20000000046 */
[----:B------:R-:W3:Y:S01]  /*2770*/  LDS.128 R40, [R82+0x30] ;  /* 0x0000300052287984 */ /* 0x000ee20000000c00 */
        /* <DEDUP_REMOVED lines=11> */
[----:B------:R-:W4:Y:S01]  /*2830*/  LDS.128 R44, [R82+0x1b0] ;  /* 0x0001b000522c7984 */ /* 0x000f220000000c00 */
[C---:B------:R-:W-:Y:S01]  /*2840*/  FFMA R86, R62.reuse, R34, R73 ;  /* 0x000000223e567223 */ /* 0x040fe20000000049 */
[C---:B------:R-:W-:Y:S01]  /*2850*/  FFMA R60, R62.reuse, R18, R103 ;  /* 0x000000123e3c7223 */ /* 0x040fe20000000067 */
[----:B------:R-:W-:Y:S01]  /*2860*/  FFMA R62, R62, R30, R61 ;  /* 0x0000001e3e3e7223 */ /* 0x000fe2000000003d */
[C---:B------:R-:W-:Y:S01]  /*2870*/  FFMA R75, R63.reuse, R27, R84 ;  /* 0x0000001b3f4b7223 */ /* 0x040fe20000000054 */
[C---:B------:R-:W-:Y:S01]  /*2880*/  FFMA R103, R63.reuse, R35, R86 ;  /* 0x000000233f677223 */ /* 0x040fe20000000056 */
[C---:B------:R-:W-:Y:S01]  /*2890*/  FFMA R73, R63.reuse, R19, R60 ;  /* 0x000000133f497223 */ /* 0x040fe2000000003c */
[----:B------:R-:W-:Y:S01]  /*28a0*/  FFMA R111, R63, R31, R62 ;  /* 0x0000001f3f6f7223 */ /* 0x000fe2000000003e */
[C---:B-1----:R-:W-:Y:S01]  /*28b0*/  FFMA R16, R48.reuse, R16, R67 ;  /* 0x0000001030107223 */ /* 0x042fe20000000043 */
[----:B------:R-:W1:Y:S01]  /*28c0*/  LDS.128 R60, [R77.X4+UR5+0x130] ;  /* 0x000130054d3c7984 */ /* 0x000e620008004c00 */
        /* <DEDUP_REMOVED lines=14> */
[----:B--2---:R-:W-:Y:S01]  /*29b0*/  FFMA R18, R56, R20, R89 ;  /* 0x0000001438127223 */ /* 0x004fe20000000059 */
[----:B------:R-:W-:-:S02]  /*29c0*/  FFMA R65, R51, R35, R34 ;  /* 0x0000002333417223 */ /* 0x000fc40000000022 */
[----:B------:R-:W-:Y:S01]  /*29d0*/  LDS.128 R48, [R77.X4+UR5+0x20b0] ;  /* 0x0020b0054d307984 */ /* 0x000fe20008004c00 */
[C---:B---3--:R-:W-:Y:S01]  /*29e0*/  FFMA R16, R56.reuse, R40, R87 ;  /* 0x0000002838107223 */ /* 0x048fe20000000057 */
[C---:B------:R-:W-:Y:S01]  /*29f0*/  FFMA R27, R57.reuse, R21, R18 ;  /* 0x00000015391b7223 */ /* 0x040fe20000000012 */
[----:B----4-:R-:W-:Y:S02]  /*2a00*/  FFMA R24, R56, R36, R91 ;  /* 0x0000002438187223 */ /* 0x010fe4000000005b */
[C---:B------:R-:W-:Y:S01]  /*2a10*/  FFMA R29, R57.reuse, R41, R16 ;  /* 0x00000029391d7223 */ /* 0x040fe20000000010 */
[C---:B------:R-:W-:Y:S01]  /*2a20*/  FFMA R26, R58.reuse, R22, R27 ;  /* 0x000000163a1a7223 */ /* 0x040fe2000000001b */
[----:B------:R-:W2:Y:S01]  /*2a30*/  LDS.128 R16, [R77.X4+UR5+0x1b0] ;  /* 0x0001b0054d107984 */ /* 0x000ea20008004c00 */
        /* <DEDUP_REMOVED lines=11> */
[C---:B------:R-:W-:Y:S01]  /*2af0*/  FFMA R30, R54.reuse, R38, R31 ;  /* 0x00000026361e7223 */ /* 0x040fe2000000001f */
[----:B------:R-:W3:Y:S01]  /*2b00*/  LDS.128 R24, [R77.X4+UR5+0x2030] ;  /* 0x002030054d187984 */ /* 0x000ee20008004c00 */
[----:B------:R-:W-:Y:S01]  /*2b10*/  FFMA R29, R53, R45, R28 ;  /* 0x0000002d351d7223 */ /* 0x000fe2000000001c */
[----:B------:R-:W-:Y:S01]  /*2b20*/  FFMA R28, R54, R22, R33 ;  /* 0x00000016361c7223 */ /* 0x000fe20000000021 */
[C---:B------:R-:W-:Y:S01]  /*2b30*/  FFMA R97, R55.reuse, R39, R30 ;  /* 0x0000002737617223 */ /* 0x040fe2000000001e */
[----:B-1----:R-:W-:Y:S01]  /*2b40*/  FFMA R30, R60, R36, R107 ;  /* 0x000000243c1e7223 */ /* 0x002fe2000000006b */
[----:B------:R-:W-:Y:S01]  /*2b50*/  FFMA R32, R54, R46, R29 ;  /* 0x0000002e36207223 */ /* 0x000fe2000000001d */
[----:B------:R-:W-:Y:S01]  /*2b60*/  FFMA R95, R55, R23, R28 ;  /* 0x00000017375f7223 */ /* 0x000fe2000000001c */
[C---:B------:R-:W-:Y:S01]  /*2b70*/  FFMA R28, R60.reuse, R20, R105 ;  /* 0x000000143c1c7223 */ /* 0x040fe20000000069 */
[----:B------:R-:W-:Y:S01]  /*2b80*/  FFMA R31, R61, R37, R30 ;  /* 0x000000253d1f7223 */ /* 0x000fe2000000001e */
[----:B------:R-:W-:Y:S01]  /*2b90*/  FFMA R99, R55, R47, R32 ;  /* 0x0000002f37637223 */ /* 0x000fe20000000020 */
        /* <DEDUP_REMOVED lines=13> */
[----:B------:R-:W-:Y:S01]  /*2c70*/  FFMA R113, R63, R43, R62 ;  /* 0x0000002b3f717223 */ /* 0x000fe2000000003e */
[----:B------:R-:W-:Y:S01]  /*2c80*/  FFMA R56, R56, R44, R93 ;  /* 0x0000002c38387223 */ /* 0x000fe2000000005d */
[----:B------:R-:W1:Y:S01]  /*2c90*/  LDS.128 R60, [R77.X4+UR5+0x2130] ;  /* 0x002130054d3c7984 */ /* 0x000e620008004c00 */
[-C--:B------:R-:W-:Y:S01]  /*2ca0*/  FFMA R53, R53, R41.reuse, R52 ;  /* 0x0000002935357223 */ /* 0x080fe20000000034 */
        /* <DEDUP_REMOVED lines=14> */
[C---:B---3--:R-:W-:Y:S01]  /*2d90*/  FFMA R66, R24.reuse, R40, R66 ;  /* 0x0000002818427223 */ /* 0x048fe20000000042 */
[C---:B------:R-:W-:Y:S01]  /*2da0*/  FFMA R64, R24.reuse, R44, R64 ;  /* 0x0000002c18407223 */ /* 0x040fe20000000040 */
[C---:B------:R-:W-:Y:S01]  /*2db0*/  FFMA R16, R24.reuse, R36, R125 ;  /* 0x0000002418107223 */ /* 0x040fe2000000007d */
[----:B------:R-:W-:Y:S01]  /*2dc0*/  FFMA R24, R24, R20, R123 ;  /* 0x0000001418187223 */ /* 0x000fe2000000007b */
[----:B------:R-:W-:Y:S01]  /*2dd0*/  FFMA R101, R55, R43, R54 ;  /* 0x0000002b37657223 */ /* 0x000fe20000000036 */
[C---:B------:R-:W-:Y:S01]  /*2de0*/  FFMA R119, R19.reuse, R47, R30 ;  /* 0x0000002f13777223 */ /* 0x040fe2000000001e */
[C---:B------:R-:W-:Y:S01]  /*2df0*/  FFMA R117, R19.reuse, R39, R28 ;  /* 0x0000002713757223 */ /* 0x040fe2000000001c */
[----:B------:R-:W-:Y:S01]  /*2e00*/  FFMA R115, R19, R23, R18 ;  /* 0x0000001713737223 */ /* 0x000fe20000000012 */
[----:B------:R-:W2:Y:S01]  /*2e10*/  LDS.128 R52, [R77.X4+UR5+0x21b0] ;  /* 0x0021b0054d347984 */ /* 0x000ea20008004c00 */
[C---:B------:R-:W-:Y:S01]  /*2e20*/  FFMA R29, R25.reuse, R41, R66 ;  /* 0x00000029191d7223 */ /* 0x040fe20000000042 */
[C---:B------:R-:W-:Y:S01]  /*2e30*/  FFMA R17, R25.reuse, R45, R64 ;  /* 0x0000002d19117223 */ /* 0x040fe20000000040 */
[C---:B------:R-:W-:Y:S01]  /*2e40*/  FFMA R19, R25.reuse, R37, R16 ;  /* 0x0000002519137223 */ /* 0x040fe20000000010 */
        /* <DEDUP_REMOVED lines=13> */
[----:B------:R-:W-:Y:S01]  /*2f20*/  FFMA R72, R48, R44, R72 ;  /* 0x0000002c30487223 */ /* 0x000fe20000000048 */
[-C--:B------:R-:W-:Y:S01]  /*2f30*/  FFMA R93, R59, R47.reuse, R58 ;  /* 0x0000002f3b5d7223 */ /* 0x080fe2000000003a */
        /* <DEDUP_REMOVED lines=9> */
[C---:B-1----:R-:W-:Y:S01]  /*2fd0*/  FFMA R48, R60.reuse, R20, R73 ;  /* 0x000000143c307223 */ /* 0x042fe20000000049 */
[----:B------:R-:W-:Y:S01]  /*2fe0*/  FFMA R84, R60, R44, R103 ;  /* 0x0000002c3c547223 */ /* 0x000fe20000000067 */
[----:B------:R-:W1:Y:S01]  /*2ff0*/  LDS.128 R16, [R82+0xc0] ;  /* 0x0000c00052107984 */ /* 0x000e620000000c00 */
        /* <DEDUP_REMOVED lines=8> */
[----:B------:R-:W-:Y:S01]  /*3080*/  FFMA R60, R60, R40, R111 ;  /* 0x000000283c3c7223 */ /* 0x000fe2000000006f */
[C---:B------:R-:W-:Y:S01]  /*3090*/  FFMA R75, R61.reuse, R37, R50 ;  /* 0x000000253d4b7223 */ /* 0x040fe20000000032 */
[C---:B------:R-:W-:Y:S01]  /*30a0*/  FFMA R103, R61.reuse, R21, R48 ;  /* 0x000000153d677223 */ /* 0x040fe20000000030 */
[----:B------:R-:W4:Y:S01]  /*30b0*/  LDS.128 R32, [R82+0x1c0] ;  /* 0x0001c00052207984 */ /* 0x000f220000000c00 */
[C---:B------:R-:W-:Y:S01]  /*30c0*/  FFMA R73, R61.reuse, R45, R84 ;  /* 0x0000002d3d497223 */ /* 0x040fe20000000054 */
[----:B------:R-:W-:Y:S01]  /*30d0*/  FFMA R61, R61, R41, R60 ;  /* 0x000000293d3d7223 */ /* 0x000fe2000000003c */
[C---:B------:R-:W-:Y:S01]  /*30e0*/  FFMA R84, R62.reuse, R38, R75 ;  /* 0x000000263e547223 */ /* 0x040fe2000000004b */
[----:B------:R-:W4:Y:S01]  /*30f0*/  LDS.128 R48, [R77.X4+UR5+0xc0] ;  /* 0x0000c0054d307984 */ /* 0x000f220008004c00 */
[C---:B------:R-:W-:Y:S01]  /*3100*/  FFMA R86, R62.reuse, R46, R73 ;  /* 0x0000002e3e567223 */ /* 0x040fe20000000049 */
[C---:B------:R-:W-:Y:S01]  /*3110*/  FFMA R60, R62.reuse, R22, R103 ;  /* 0x000000163e3c7223 */ /* 0x040fe20000000067 */
[----:B------:R-:W-:Y:S01]  /*3120*/  FFMA R62, R62, R42, R61 ;  /* 0x0000002a3e3e7223 */ /* 0x000fe2000000003d */
[C---:B------:R-:W-:Y:S01]  /*3130*/  FFMA R75, R63.reuse, R39, R84 ;  /* 0x000000273f4b7223 */ /* 0x040fe20000000054 */
[C---:B------:R-:W-:Y:S01]  /*3140*/  FFMA R103, R63.reuse, R47, R86 ;  /* 0x0000002f3f677223 */ /* 0x040fe20000000056 */
[C---:B------:R-:W-:Y:S01]  /*3150*/  FFMA R73, R63.reuse, R23, R60 ;  /* 0x000000173f497223 */ /* 0x040fe2000000003c */
[----:B------:R-:W-:Y:S01]  /*3160*/  FFMA R111, R63, R43, R62 ;  /* 0x0000002b3f6f7223 */ /* 0x000fe2000000003e */
[C---:B--2---:R-:W-:Y:S01]  /*3170*/  FFMA R20, R52.reuse, R20, R69 ;  /* 0x0000001434147223 */ /* 0x044fe20000000045 */
[----:B------:R-:W2:Y:S01]  /*3180*/  LDS.128 R60, [R77.X4+UR5+0x140] ;  /* 0x000140054d3c7984 */ /* 0x000ea20008004c00 */
        /* <DEDUP_REMOVED lines=14> */
[----:B-1----:R-:W-:Y:S01]  /*3270*/  FFMA R22, R56, R16, R89 ;  /* 0x0000001038167223 */ /* 0x002fe20000000059 */
[----:B------:R-:W-:-:S02]  /*3280*/  FFMA R65, R55, R47, R46 ;  /* 0x0000002f37417223 */ /* 0x000fc4000000002e */
[----:B------:R-:W-:Y:S01]  /*3290*/  LDS.128 R52, [R82+0x150] ;  /* 0x0001500052347984 */ /* 0x000fe20000000c00 */
[C---:B---3--:R-:W-:Y:S01]  /*32a0*/  FFMA R36, R56.reuse, R24, R91 ;  /* 0x0000001838247223 */ /* 0x048fe2000000005b */
[C---:B------:R-:W-:Y:S01]  /*32b0*/  FFMA R23, R57.reuse, R17, R22 ;  /* 0x0000001139177223 */ /* 0x040fe20000000016 */
[----:B----4-:R-:W-:Y:S02]  /*32c0*/  FFMA R20, R56, R28, R87 ;  /* 0x0000001c38147223 */ /* 0x010fe40000000057 */
[C---:B------:R-:W-:Y:S01]  /*32d0*/  FFMA R21, R57.reuse, R25, R36 ;  /* 0x0000001939157223 */ /* 0x040fe20000000024 */
[C---:B------:R-:W-:Y:S01]  /*32e0*/  FFMA R22, R58.reuse, R18, R23 ;  /* 0x000000123a167223 */ /* 0x040fe20000000017 */
[----:B------:R-:W1:Y:S01]  /*32f0*/  LDS.128 R36, [R77.X4+UR5+0x1c0] ;  /* 0x0001c0054d247984 */ /* 0x000e620008004c00 */
[----:B------:R-:W-:Y:S01]  /*3300*/  FFMA R41, R57, R29, R20 ;  /* 0x0000001d39297223 */ /* 0x000fe20000000014 */
[----:B------:R-:W-:Y:S01]  /*3310*/  FFMA R40, R58, R26, R21 ;  /* 0x0000001a3a287223 */ /* 0x000fe20000000015 */
        /* <DEDUP_REMOVED lines=10> */
[----:B------:R-:W3:Y:S01]  /*33c0*/  LDS.128 R40, [R77.X4+UR5+0x2040] ;  /* 0x002040054d287984 */ /* 0x000ee20008004c00 */
[C---:B------:R-:W-:Y:S01]  /*33d0*/  FFMA R45, R49.reuse, R17, R20 ;  /* 0x00000011312d7223 */ /* 0x040fe20000000014 */
[----:B------:R-:W-:Y:S01]  /*33e0*/  FFMA R48, R48, R28, R101 ;  /* 0x0000001c30307223 */ /* 0x000fe20000000065 */
[C---:B------:R-:W-:Y:S01]  /*33f0*/  FFMA R22, R50.reuse, R26, R23 ;  /* 0x0000001a32167223 */ /* 0x040fe20000000017 */
[C---:B------:R-:W-:Y:S01]  /*3400*/  FFMA R44, R50.reuse, R34, R21 ;  /* 0x00000022322c7223 */ /* 0x040fe20000000015 */
[----:B------:R-:W-:Y:S01]  /*3410*/  FFMA R20, R50, R18, R45 ;  /* 0x0000001232147223 */ /* 0x000fe2000000002d */
[----:B------:R-:W-:Y:S01]  /*3420*/  FFMA R49, R49, R29, R48 ;  /* 0x0000001d31317223 */ /* 0x000fe20000000030 */
[C---:B------:R-:W-:Y:S01]  /*3430*/  FFMA R97, R51.reuse, R27, R22 ;  /* 0x0000001b33617223 */ /* 0x040fe20000000016 */
[C---:B--2---:R-:W-:Y:S01]  /*3440*/  FFMA R22, R60.reuse, R24, R107 ;  /* 0x000000183c167223 */ /* 0x044fe2000000006b */
[----:B------:R-:W-:Y:S01]  /*3450*/  FFMA R95, R51, R19, R20 ;  /* 0x00000013335f7223 */ /* 0x000fe20000000014 */
[----:B------:R-:W-:Y:S01]  /*3460*/  FFMA R20, R60, R16, R105 ;  /* 0x000000103c147223 */ /* 0x000fe20000000069 */
[----:B------:R-:W-:Y:S01]  /*3470*/  FFMA R50, R50, R30, R49 ;  /* 0x0000001e32327223 */ /* 0x000fe20000000031 */
[----:B------:R-:W-:Y:S01]  /*3480*/  FFMA R47, R61, R25, R22 ;  /* 0x000000193d2f7223 */ /* 0x000fe20000000016 */
[----:B------:R-:W-:Y:S01]  /*3490*/  FFMA R99, R51, R35, R44 ;  /* 0x0000002333637223 */ /* 0x000fe2000000002c */
[C---:B------:R-:W-:Y:S01]  /*34a0*/  FFMA R49, R61.reuse, R17, R20 ;  /* 0x000000113d317223 */ /* 0x040fe20000000014 */
[C---:B------:R-:W-:Y:S01]  /*34b0*/  FFMA R44, R60.reuse, R32, R109 ;  /* 0x000000203c2c7223 */ /* 0x040fe2000000006d */
        /* <DEDUP_REMOVED lines=10> */
[----:B------:R-:W-:Y:S01]  /*3560*/  FFMA R101, R51, R31, R50 ;  /* 0x0000001f33657223 */ /* 0x000fe20000000032 */
[C---:B-1----:R-:W-:Y:S01]  /*3570*/  FFMA R44, R36.reuse, R28, R121 ;  /* 0x0000001c242c7223 */ /* 0x042fe20000000079 */
[C---:B------:R-:W-:Y:S01]  /*3580*/  FFMA R109, R63.reuse, R35, R48 ;  /* 0x000000233f6d7223 */ /* 0x040fe20000000030 */
[----:B------:R-:W-:Y:S01]  /*3590*/  FFMA R113, R63, R31, R62 ;  /* 0x0000001f3f717223 */ /* 0x000fe2000000003e */
        /* <DEDUP_REMOVED lines=28> */
[----:B------:R-:W-:Y:S01]  /*3760*/  FFMA R42, R42, R18, R41 ;  /* 0x000000122a2a7223 */ /* 0x000fe20000000029 */
[C---:B--2---:R-:W-:Y:S01]  /*3770*/  FFMA R74, R20.reuse, R28, R74 ;  /* 0x0000001c144a7223 */ /* 0x044fe2000000004a */
[C---:B------:R-:W-:Y:S01]  /*3780*/  FFMA R68, R20.reuse, R16, R68 ;  /* 0x0000001014447223 */ /* 0x040fe20000000044 */
        /* <DEDUP_REMOVED lines=13> */
[-C--:B------:R-:W-:Y:S01]  /*3860*/  FFMA R21, R21, R33.reuse, R72 ;  /* 0x0000002115157223 */ /* 0x080fe20000000048 */
[----:B------:R-:W-:Y:S01]  /*3870*/  FFMA R57, R57, R33, R56 ;  /* 0x0000002139397223 */ /* 0x000fe20000000038 */
[----:B-1----:R-:W-:Y:S01]  /*3880*/  FFMA R20, R60, R16, R73 ;  /* 0x000000103c147223 */ /* 0x002fe20000000049 */
[----:B------:R-:W1:Y:S01]  /*3890*/  LDS.128 R40, [R82+0x50] ;  /* 0x0000500052287984 */ /* 0x000e620000000c00 */
[----:B------:R-:W-:Y:S01]  /*38a0*/  FFMA R72, R22, R34, R21 ;  /* 0x0000002216487223 */ /* 0x000fe20000000015 */
[----:B------:R-:W-:Y:S01]  /*38b0*/  FFMA R22, R60, R24, R75 ;  /* 0x000000183c167223 */ /* 0x000fe2000000004b */
[----:B------:R-:W-:Y:S01]  /*38c0*/  FFMA R58, R58, R34, R57 ;  /* 0x000000223a3a7223 */ /* 0x000fe20000000039 */
[----:B------:R-:W4:Y:S01]  /*38d0*/  LDS.128 R48, [R82+0xd0] ;  /* 0x0000d00052307984 */ /* 0x000f220000000c00 */
        /* <DEDUP_REMOVED lines=9> */
[----:B------:R-:W4:Y:S01]  /*3970*/  LDS.128 R20, [R77.X4+UR5+0xd0] ;  /* 0x0000d0054d147984 */ /* 0x000f220008004c00 */
[----:B------:R-:W-:Y:S01]  /*3980*/  FFMA R93, R59, R35, R58 ;  /* 0x000000233b5d7223 */ /* 0x000fe2000000003a */
[----:B------:R-:W-:Y:S01]  /*3990*/  FFMA R61, R61, R29, R60 ;  /* 0x0000001d3d3d7223 */ /* 0x000fe2000000003c */
[C---:B------:R-:W-:Y:S01]  /*39a0*/  FFMA R86, R62.reuse, R34, R73 ;  /* 0x000000223e567223 */ /* 0x040fe20000000049 */
        /* <DEDUP_REMOVED lines=8> */
[C---:B---3--:R-:W-:Y:S01]  /*3a30*/  FFMA R16, R36.reuse, R16, R69 ;  /* 0x0000001024107223 */ /* 0x048fe20000000045 */
[----:B------:R-:W3:Y:S01]  /*3a40*/  LDS.128 R60, [R77.X4+UR5+0x150] ;  /* 0x000150054d3c7984 */ /* 0x000ee20008004c00 */
        /* <DEDUP_REMOVED lines=9> */
[----:B--2---:R-:W-:Y:S01]  /*3ae0*/  FFMA R24, R44, R52, R91 ;  /* 0x000000342c187223 */ /* 0x004fe2000000005b */
[----:B------:R-:W-:Y:S01]  /*3af0*/  FFMA R69, R39, R19, R18 ;  /* 0x0000001327457223 */ /* 0x000fe20000000012 */
[----:B------:R-:W-:Y:S01]  /*3b00*/  FFMA R26, R38, R26, R25 ;  /* 0x0000001a261a7223 */ /* 0x000fe20000000019 */
[----:B-1----:R-:W-:Y:S01]  /*3b10*/  FFMA R16, R44, R40, R87 ;  /* 0x000000282c107223 */ /* 0x002fe20000000057 */
[----:B------:R-:W-:Y:S01]  /*3b20*/  FFMA R17, R45, R53, R24 ;  /* 0x000000352d117223 */ /* 0x000fe20000000018 */
[----:B------:R-:W-:Y:S01]  /*3b30*/  FFMA R34, R38, R34, R33 ;  /* 0x0000002226227223 */ /* 0x000fe20000000021 */
[----:B------:R-:W-:Y:S01]  /*3b40*/  FFMA R67, R39, R27, R26 ;  /* 0x0000001b27437223 */ /* 0x000fe2000000001a */
[----:B----4-:R-:W-:Y:S01]  /*3b50*/  FFMA R18, R44, R48, R89 ;  /* 0x000000302c127223 */ /* 0x010fe20000000059 */
[C---:B------:R-:W-:Y:S01]  /*3b60*/  FFMA R29, R45.reuse, R41, R16 ;  /* 0x000000292d1d7223 */ /* 0x040fe20000000010 */
[C---:B------:R-:W-:Y:S01]  /*3b70*/  FFMA R28, R46.reuse, R54, R17 ;  /* 0x000000362e1c7223 */ /* 0x040fe20000000011 */
[----:B------:R-:W1:Y:S01]  /*3b80*/  LDS.128 R24, [R77.X4+UR5+0x1d0] ;  /* 0x0001d0054d187984 */ /* 0x000e620008004c00 */
[----:B------:R-:W-:Y:S01]  /*3b90*/  FFMA R19, R45, R49, R18 ;  /* 0x000000312d137223 */ /* 0x000fe20000000012 */
[C---:B------:R-:W-:Y:S01]  /*3ba0*/  FFMA R16, R46.reuse, R42, R29 ;  /* 0x0000002a2e107223 */ /* 0x040fe2000000001d */
        /* <DEDUP_REMOVED lines=42> */
[----:B------:R-:W1:Y:S01]  /*3e50*/  LDS.128 R60, [R77.X4+UR5+0x2150] ;  /* 0x002150054d3c7984 */ /* 0x000e620008004c00 */
[C---:B------:R-:W-:Y:S01]  /*3e60*/  FFMA R22, R24.reuse, R52, R117 ;  /* 0x0000003418167223 */ /* 0x040fe20000000075 */
[----:B------:R-:W-:Y:S01]  /*3e70*/  FFMA R24, R24, R48, R115 ;  /* 0x0000003018187223 */ /* 0x000fe20000000073 */
[----:B------:R-:W-:Y:S01]  /*3e80*/  FFMA R20, R26, R42, R29 ;  /* 0x0000002a1a147223 */ /* 0x000fe2000000001d */
[C---:B------:R-:W-:Y:S01]  /*3e90*/  FFMA R21, R25.reuse, R57, R28 ;  /* 0x0000003919157223 */ /* 0x040fe2000000001c */
[C---:B------:R-:W-:Y:S01]  /*3ea0*/  FFMA R23, R25.reuse, R53, R22 ;  /* 0x0000003519177223 */ /* 0x040fe20000000016 */
[----:B------:R-:W-:Y:S01]  /*3eb0*/  FFMA R25, R25, R49, R24 ;  /* 0x0000003119197223 */ /* 0x000fe20000000018 */
[----:B------:R-:W-:Y:S01]  /*3ec0*/  FFMA R121, R27, R43, R20 ;  /* 0x0000002b1b797223 */ /* 0x000fe20000000014 */
[----:B------:R-:W-:Y:S01]  /*3ed0*/  FFMA R71, R39, R31, R30 ;  /* 0x0000001f27477223 */ /* 0x000fe2000000001e */
[C---:B--2---:R-:W-:Y:S01]  /*3ee0*/  FFMA R66, R32.reuse, R40, R66 ;  /* 0x0000002820427223 */ /* 0x044fe20000000042 */
[C---:B------:R-:W-:Y:S01]  /*3ef0*/  FFMA R64, R32.reuse, R56, R64 ;  /* 0x0000003820407223 */ /* 0x040fe20000000040 */
[C---:B------:R-:W-:Y:S01]  /*3f00*/  FFMA R20, R32.reuse, R52, R125 ;  /* 0x0000003420147223 */ /* 0x040fe2000000007d */
[----:B------:R-:W-:Y:S01]  /*3f10*/  FFMA R32, R32, R48, R123 ;  /* 0x0000003020207223 */ /* 0x000fe2000000007b */
[----:B------:R-:W2:Y:S01]  /*3f20*/  LDS.128 R28, [R77.X4+UR5+0x21d0] ;  /* 0x0021d0054d1c7984 */ /* 0x000ea20008004c00 */
        /* <DEDUP_REMOVED lines=12> */
[----:B------:R-:W-:Y:S01]  /*3ff0*/  FFMA R70, R16, R52, R70 ;  /* 0x0000003410467223 */ /* 0x000fe20000000046 */
[----:B------:R-:W-:Y:S01]  /*4000*/  FFMA R117, R27, R55, R22 ;  /* 0x000000371b757223 */ /* 0x000fe20000000016 */
[----:B------:R-:W-:Y:S01]  /*4010*/  FFMA R64, R35, R59, R64 ;  /* 0x0000003b23407223 */ /* 0x000fe20000000040 */
[C---:B------:R-:W-:Y:S01]  /*4020*/  FFMA R23, R17.reuse, R49, R68 ;  /* 0x0000003111177223 */ /* 0x040fe20000000044 */
[----:B------:R-:W-:Y:S01]  /*4030*/  FFMA R21, R17, R53, R70 ;  /* 0x0000003511157223 */ /* 0x000fe20000000046 */
[C---:B------:R-:W-:Y:S01]  /*4040*/  FFMA R125, R35.reuse, R55, R20 ;  /* 0x00000037237d7223 */ /* 0x040fe20000000014 */
[C---:B------:R-:W-:Y:S01]  /*4050*/  FFMA R123, R35.reuse, R51, R34 ;  /* 0x00000033237b7223 */ /* 0x040fe20000000022 */
[----:B------:R-:W-:Y:S01]  /*4060*/  FFMA R66, R35, R43, R66 ;  /* 0x0000002b23427223 */ /* 0x000fe20000000042 */
[C---:B------:R-:W-:Y:S01]  /*4070*/  FFMA R68, R18.reuse, R50, R23 ;  /* 0x0000003212447223 */ /* 0x040fe20000000017 */
[----:B------:R-:W-:Y:S01]  /*4080*/  FFMA R70, R18, R54, R21 ;  /* 0x0000003612467223 */ /* 0x000fe20000000015 */
[----:B------:R-:W-:Y:S01]  /*4090*/  FFMA R44, R44, R56, R93 ;  /* 0x000000382c2c7223 */ /* 0x000fe2000000005d */
[----:B------:R-:W-:Y:S01]  /*40a0*/  LDS.128 R32, [R77.X4+UR5+0x60] ;  /* 0x000060054d207984 */ /* 0x000fe20008004c00 */
[C---:B------:R-:W-:Y:S01]  /*40b0*/  FFMA R74, R16.reuse, R40, R74 ;  /* 0x00000028104a7223 */ /* 0x040fe2000000004a */
[----:B------:R-:W-:Y:S01]  /*40c0*/  FFMA R72, R16, R56, R72 ;  /* 0x0000003810487223 */ /* 0x000fe20000000048 */
[----:B------:R-:W-:Y:S01]  /*40d0*/  FFMA R45, R45, R57, R44 ;  /* 0x000000392d2d7223 */ /* 0x000fe2000000002c */
[----:B------:R-:W-:Y:S01]  /*40e0*/  LDS.128 R20, [R82+0xe0] ;  /* 0x0000e00052147984 */ /* 0x000fe20000000c00 */
[----:B------:R-:W-:Y:S01]  /*40f0*/  FFMA R25, R17, R41, R74 ;  /* 0x0000002911197223 */ /* 0x000fe2000000004a */
[C---:B------:R-:W-:Y:S01]  /*4100*/  FFMA R119, R27.reuse, R59, R24 ;  /* 0x0000003b1b777223 */ /* 0x040fe20000000018 */
[----:B------:R-:W-:Y:S01]  /*4110*/  FFMA R46, R46, R58, R45 ;  /* 0x0000003a2e2e7223 */ /* 0x000fe2000000002d */
[----:B------:R-:W3:Y:S01]  /*4120*/  LDS.128 R36, [R82+0x60] ;  /* 0x0000600052247984 */ /* 0x000ee20000000c00 */
[----:B------:R-:W-:Y:S01]  /*4130*/  FFMA R115, R27, R51, R26 ;  /* 0x000000331b737223 */ /* 0x000fe2000000001a */
[----:B------:R-:W-:Y:S01]  /*4140*/  FFMA R17, R17, R57, R72 ;  /* 0x0000003911117223 */ /* 0x000fe20000000048 */
[C---:B------:R-:W-:Y:S01]  /*4150*/  FFMA R74, R18.reuse, R42, R25 ;  /* 0x0000002a124a7223 */ /* 0x040fe20000000019 */
[-C--:B------:R-:W-:Y:S01]  /*4160*/  FFMA R93, R47, R59.reuse, R46 ;  /* 0x0000003b2f5d7223 */ /* 0x080fe2000000002e */
[----:B------:R-:W4:Y:S01]  /*4170*/  LDS.128 R24, [R82+0x160] ;  /* 0x0001600052187984 */ /* 0x000f220000000c00 */
[----:B------:R-:W-:Y:S01]  /*4180*/  FFMA R72, R18, R58, R17 ;  /* 0x0000003a12487223 */ /* 0x000fe20000000011 */
[C---:B-1----:R-:W-:Y:S01]  /*4190*/  FFMA R18, R60.reuse, R52, R75 ;  /* 0x000000343c127223 */ /* 0x042fe2000000004b */
[C---:B------:R-:W-:Y:S01]  /*41a0*/  FFMA R16, R60.reuse, R48, R73 ;  /* 0x000000303c107223 */ /* 0x040fe20000000049 */
[----:B------:R-:W1:Y:S01]  /*41b0*/  LDS.128 R44, [R82+0x1e0] ;  /* 0x0001e000522c7984 */ /* 0x000e620000000c00 */
        /* <DEDUP_REMOVED lines=13> */
[----:B------:R-:W-:Y:S01]  /*4290*/  FFMA R60, R62, R50, R103 ;  /* 0x000000323e3c7223 */ /* 0x000fe20000000067 */
[C---:B--2---:R-:W-:Y:S01]  /*42a0*/  FFMA R48, R28.reuse, R48, R69 ;  /* 0x000000301c307223 */ /* 0x044fe20000000045 */
[C---:B------:R-:W-:Y:S01]  /*42b0*/  FFMA R56, R28.reuse, R56, R65 ;  /* 0x000000381c387223 */ /* 0x040fe20000000041 */
[----:B------:R-:W-:Y:S01]  /*42c0*/  FFMA R52, R28, R52, R67 ;  /* 0x000000341c347223 */ /* 0x000fe20000000043 */
        /* <DEDUP_REMOVED lines=11> */
[----:B------:R-:W2:Y:S01]  /*4380*/  LDS.128 R60, [R77.X4+UR5+0x160] ;  /* 0x000160054d3c7984 */ /* 0x000ea20008004c00 */
[C---:B------:R-:W-:Y:S01]  /*4390*/  FFMA R58, R30.reuse, R58, R57 ;  /* 0x0000003a1e3a7223 */ /* 0x040fe20000000039 */
[C---:B------:R-:W-:Y:S01]  /*43a0*/  FFMA R54, R30.reuse, R54, R53 ;  /* 0x000000361e367223 */ /* 0x040fe20000000035 */
[----:B------:R-:W-:Y:S01]  /*43b0*/  FFMA R30, R30, R42, R29 ;  /* 0x0000002a1e1e7223 */ /* 0x000fe2000000001d */
[C---:B---3--:R-:W-:Y:S01]  /*43c0*/  FFMA R28, R32.reuse, R36, R87 ;  /* 0x00000024201c7223 */ /* 0x048fe20000000057 */
[C---:B------:R-:W-:Y:S01]  /*43d0*/  FFMA R65, R31.reuse, R59, R58 ;  /* 0x0000003b1f417223 */ /* 0x040fe2000000003a */
[C---:B------:R-:W-:Y:S01]  /*43e0*/  FFMA R67, R31.reuse, R55, R54 ;  /* 0x000000371f437223 */ /* 0x040fe20000000036 */
[C---:B------:R-:W-:Y:S01]  /*43f0*/  FFMA R71, R31.reuse, R43, R30 ;  /* 0x0000002b1f477223 */ /* 0x040fe2000000001e */
[C---:B------:R-:W-:Y:S01]  /*4400*/  FFMA R30, R32.reuse, R20, R89 ;  /* 0x00000014201e7223 */ /* 0x040fe20000000059 */
[----:B------:R-:W-:Y:S01]  /*4410*/  FFMA R69, R31, R51, R50 ;  /* 0x000000331f457223 */ /* 0x000fe20000000032 */
[C---:B------:R-:W-:Y:S01]  /*4420*/  FFMA R49, R33.reuse, R37, R28 ;  /* 0x0000002521317223 */ /* 0x040fe2000000001c */
[C---:B----4-:R-:W-:Y:S01]  /*4430*/  FFMA R40, R32.reuse, R24, R91 ;  /* 0x0000001820287223 */ /* 0x050fe2000000005b */
[C---:B------:R-:W-:Y:S01]  /*4440*/  FFMA R43, R33.reuse, R21, R30 ;  /* 0x00000015212b7223 */ /* 0x040fe2000000001e */
[----:B-1----:R-:W-:Y:S01]  /*4450*/  FFMA R32, R32, R44, R93 ;  /* 0x0000002c20207223 */ /* 0x002fe2000000005d */
[----:B------:R-:W1:Y:S01]  /*4460*/  LDS.128 R28, [R77.X4+UR5+0x1e0] ;  /* 0x0001e0054d1c7984 */ /* 0x000e620008004c00 */
        /* <DEDUP_REMOVED lines=22> */
[----:B------:R-:W3:Y:S01]  /*45d0*/  LDS.128 R40, [R77.X4+UR5+0x2060] ;  /* 0x002060054d287984 */ /* 0x000ee20008004c00 */
[C---:B------:R-:W-:Y:S01]  /*45e0*/  FFMA R92, R19.reuse, R47, R92 ;  /* 0x0000002f135c7223 */ /* 0x040fe2000000005c */
[C---:B------:R-:W-:Y:S01]  /*45f0*/  FFMA R90, R19.reuse, R27, R90 ;  /* 0x0000001b135a7223 */ /* 0x040fe2000000005a */
[C---:B--2---:R-:W-:Y:S01]  /*4600*/  FFMA R84, R60.reuse, R44, R84 ;  /* 0x0000002c3c547223 */ /* 0x044fe20000000054 */
        /* <DEDUP_REMOVED lines=13> */
[C---:B-1----:R-:W-:Y:S01]  /*46e0*/  FFMA R48, R28.reuse, R44, R119 ;  /* 0x0000002c1c307223 */ /* 0x042fe20000000077 */
        /* <DEDUP_REMOVED lines=14> */
[C---:B------:R-:W-:Y:S01]  /*47d0*/  FFMA R95, R31.reuse, R27, R48 ;  /* 0x0000001b1f5f7223 */ /* 0x040fe20000000030 */
[C---:B------:R-:W-:Y:S01]  /*47e0*/  FFMA R115, R31.reuse, R39, R28 ;  /* 0x000000271f737223 */ /* 0x040fe2000000001c */
[----:B------:R-:W4:Y:S01]  /*47f0*/  LDS.128 R56, [R77.X4+UR5+0x21e0] ;  /* 0x0021e0054d387984 */ /* 0x000f220008004c00 */
[----:B------:R-:W-:Y:S01]  /*4800*/  FFMA R93, R31, R23, R30 ;  /* 0x000000171f5d7223 */ /* 0x000fe2000000001e */
[----:B------:R-:W-:-:S02]  /*4810*/  FFMA R86, R60, R36, R86 ;  /* 0x000000243c567223 */ /* 0x000fc40000000056 */
[----:B------:R-:W-:Y:S01]  /*4820*/  LDS.128 R52, [R82+0x170] ;  /* 0x0001700052347984 */ /* 0x000fe20000000c00 */
[C---:B---3--:R-:W-:Y:S01]  /*4830*/  FFMA R66, R40.reuse, R36, R66 ;  /* 0x0000002428427223 */ /* 0x048fe20000000042 */
        /* <DEDUP_REMOVED lines=10> */
[-C--:B------:R-:W-:Y:S01]  /*48e0*/  FFMA R61, R61, R37.reuse, R86 ;  /* 0x000000253d3d7223 */ /* 0x080fe20000000056 */
        /* <DEDUP_REMOVED lines=18> */
[----:B------:R-:W2:Y:S01]  /*4a10*/  LDS.128 R72, [R77.X4+UR5+0x70] ;  /* 0x000070054d487984 */ /* 0x000ea20008004c00 */
[C---:B------:R-:W-:Y:S01]  /*4a20*/  FFMA R121, R19.reuse, R47, R18 ;  /* 0x0000002f13797223 */ /* 0x040fe20000000012 */
[-C--:B------:R-:W-:Y:S01]  /*4a30*/  FFMA R123, R19, R39.reuse, R16 ;  /* 0x00000027137b7223 */ /* 0x080fe20000000010 */
[C---:B-1----:R-:W-:Y:S01]  /*4a40*/  FFMA R18, R32.reuse, R24, R105 ;  /* 0x0000001820127223 */ /* 0x042fe20000000069 */
[----:B------:R-:W1:Y:S01]  /*4a50*/  LDS.128 R40, [R82+0xf0] ;  /* 0x0000f00052287984 */ /* 0x000e620000000c00 */
[C---:B------:R-:W-:Y:S01]  /*4a60*/  FFMA R16, R32.reuse, R20, R103 ;  /* 0x0000001420107223 */ /* 0x040fe20000000067 */
[----:B------:R-:W-:Y:S01]  /*4a70*/  FFMA R84, R63, R39, R84 ;  /* 0x000000273f547223 */ /* 0x000fe20000000054 */
[C---:B------:R-:W-:Y:S01]  /*4a80*/  FFMA R117, R19.reuse, R23, R60 ;  /* 0x0000001713757223 */ /* 0x040fe2000000003c */
[----:B------:R-:W3:Y:S01]  /*4a90*/  LDS.128 R48, [R82+0x70] ;  /* 0x0000700052307984 */ /* 0x000ee20000000c00 */
[----:B------:R-:W-:Y:S01]  /*4aa0*/  FFMA R119, R19, R27, R62 ;  /* 0x0000001b13777223 */ /* 0x000fe2000000003e */
[C---:B------:R-:W-:Y:S01]  /*4ab0*/  FFMA R60, R32.reuse, R44, R107 ;  /* 0x0000002c203c7223 */ /* 0x040fe2000000006b */
[C---:B------:R-:W-:Y:S01]  /*4ac0*/  FFMA R63, R33.reuse, R25, R18 ;  /* 0x00000019213f7223 */ /* 0x040fe20000000012 */
[----:B------:R-:W3:Y:S01]  /*4ad0*/  LDS.128 R28, [R82+0x1f0] ;  /* 0x0001f000521c7984 */ /* 0x000ee20000000c00 */
[C---:B------:R-:W-:Y:S01]  /*4ae0*/  FFMA R103, R33.reuse, R21, R16 ;  /* 0x0000001521677223 */ /* 0x040fe20000000010 */
[----:B------:R-:W-:Y:S01]  /*4af0*/  FFMA R32, R32, R36, R111 ;  /* 0x0000002420207223 */ /* 0x000fe2000000006f */
[C---:B------:R-:W-:Y:S01]  /*4b00*/  FFMA R61, R33.reuse, R45, R60 ;  /* 0x0000002d213d7223 */ /* 0x040fe2000000003c */
[----:B------:R-:W3:Y:S01]  /*4b10*/  LDS.128 R16, [R77.X4+UR5+0xf0] ;  /* 0x0000f0054d107984 */ /* 0x000ee20008004c00 */
        /* <DEDUP_REMOVED lines=9> */
[----:B------:R-:W-:Y:S01]  /*4bb0*/  FFMA R111, R35, R39, R34 ;  /* 0x00000027236f7223 */ /* 0x000fe20000000022 */
[C---:B------:R-:W-:Y:S01]  /*4bc0*/  FFMA R20, R56.reuse, R20, R69 ;  /* 0x0000001438147223 */ /* 0x040fe20000000045 */
[----:B------:R-:W4:Y:S01]  /*4bd0*/  LDS.128 R32, [R77.X4+UR5+0x170] ;  /* 0x000170054d207984 */ /* 0x000f220008004c00 */
        /* <DEDUP_REMOVED lines=10> */
[----:B------:R-:W4:Y:S01]  /*4c80*/  LDS.128 R24, [R77.X4+UR5+0x1f0] ;  /* 0x0001f0054d187984 */ /* 0x000f220008004c00 */
[----:B--2---:R-:W-:Y:S01]  /*4c90*/  FFMA R98, R72, R52, R98 ;  /* 0x0000003448627223 */ /* 0x004fe20000000062 */
[C---:B------:R-:W-:Y:S01]  /*4ca0*/  FFMA R69, R59.reuse, R23, R22 ;  /* 0x000000173b457223 */ /* 0x040fe20000000016 */
[----:B------:R-:W-:Y:S01]  /*4cb0*/  FFMA R46, R58, R46, R45 ;  /* 0x0000002e3a2e7223 */ /* 0x000fe2000000002d */
[----:B------:R-:W-:Y:S01]  /*4cc0*/  FFMA R71, R59, R39, R38 ;  /* 0x000000273b477223 */ /* 0x000fe20000000026 */
[----:B-1----:R-:W-:Y:S01]  /*4cd0*/  FFMA R96, R72, R40, R96 ;  /* 0x0000002848607223 */ /* 0x002fe20000000060 */
[----:B------:R-:W-:Y:S01]  /*4ce0*/  FFMA R21, R73, R53, R98 ;  /* 0x0000003549157223 */ /* 0x000fe20000000062 */
[----:B------:R-:W-:Y:S01]  /*4cf0*/  FFMA R65, R59, R47, R46 ;  /* 0x0000002f3b417223 */ /* 0x000fe2000000002e */
[----:B------:R-:W-:Y:S01]  /*4d00*/  IADD3 R46, P1, R4, UR6, RZ ;  /* 0x00000006042e7c10 */ /* 0x000fe2000ff3e0ff */
[----:B---3--:R-:W-:Y:S01]  /*4d10*/  FFMA R94, R72, R48, R94 ;  /* 0x00000030485e7223 */ /* 0x008fe2000000005e */
[C---:B------:R-:W-:Y:S01]  /*4d20*/  FFMA R23, R73.reuse, R41, R96 ;  /* 0x0000002949177223 */ /* 0x040fe20000000060 */
[----:B------:R-:W-:Y:S01]  /*4d30*/  FFMA R22, R74, R54, R21 ;  /* 0x000000364a167223 */ /* 0x000fe20000000015 */
[----:B------:R-:W-:Y:S01]  /*4d40*/  LDS.128 R56, [R77.X4+UR5+0x2170] ;  /* 0x002170054d387984 */ /* 0x000fe20008004c00 */
[----:B------:R-:W-:Y:S01]  /*4d50*/  FFMA R102, R72, R28, R102 ;  /* 0x0000001c48667223 */ /* 0x000fe20000000066 */
[C---:B------:R-:W-:Y:S01]  /*4d60*/  FFMA R37, R73.reuse, R49, R94 ;  /* 0x0000003149257223 */ /* 0x040fe2000000005e */
[----:B------:R-:W-:Y:S01]  /*4d70*/  FFMA R20, R74, R42, R23 ;  /* 0x0000002a4a147223 */ /* 0x000fe20000000017 */
[----:B------:R-:W-:Y:S01]  /*4d80*/  IADD3.X R47, R6, UR7, RZ, P1, !PT ;  /* 0x00000007062f7c10 */ /* 0x000fe20008ffe4ff */
[-C--:B------:R-:W-:Y:S01]  /*4d90*/  FFMA R73, R73, R29.reuse, R102 ;  /* 0x0000001d49497223 */ /* 0x080fe20000000066 */
[C---:B------:R-:W-:Y:S01]  /*4da0*/  FFMA R92, R16.reuse, R28, R92 ;  /* 0x0000001c105c7223 */ /* 0x040fe2000000005c */
[C---:B------:R-:W-:Y:S01]  /*4db0*/  FFMA R90, R16.reuse, R52, R90 ;  /* 0x00000034105a7223 */ /* 0x040fe2000000005a */
[C---:B------:R-:W-:Y:S01]  /*4dc0*/  FFMA R88, R16.reuse, R40, R88 ;  /* 0x0000002810587223 */ /* 0x040fe20000000058 */
[----:B------:R-:W-:Y:S01]  /*4dd0*/  FFMA R100, R16, R48, R100 ;  /* 0x0000003010647223 */ /* 0x000fe20000000064 */
[C---:B------:R-:W-:Y:S01]  /*4de0*/  FFMA R72, R74.reuse, R50, R37 ;  /* 0x000000324a487223 */ /* 0x040fe20000000025 */
[-C--:B------:R-:W-:Y:S01]  /*4df0*/  FFMA R36, R74, R30.reuse, R73 ;  /* 0x0000001e4a247223 */ /* 0x080fe20000000049 */
[C---:B------:R-:W-:Y:S01]  /*4e00*/  FFMA R37, R17.reuse, R29, R92 ;  /* 0x0000001d11257223 */ /* 0x040fe2000000005c */
[C---:B------:R-:W-:Y:S01]  /*4e10*/  FFMA R39, R17.reuse, R53, R90 ;  /* 0x0000003511277223 */ /* 0x040fe2000000005a */
[----:B------:R-:W-:Y:S01]  /*4e20*/  FFMA R45, R17, R41, R88 ;  /* 0x00000029112d7223 */ /* 0x000fe20000000058 */
[C---:B------:R-:W-:Y:S01]  /*4e30*/  FFMA R73, R75.reuse, R43, R20 ;  /* 0x0000002b4b497223 */ /* 0x040fe20000000014 */
[----:B------:R-:W-:Y:S01]  /*4e40*/  FFMA R74, R75, R55, R22 ;  /* 0x000000374b4a7223 */ /* 0x000fe20000000016 */
[----:B------:R-:W-:Y:S01]  /*4e50*/  FFMA R17, R17, R49, R100 ;  /* 0x0000003111117223 */ /* 0x000fe20000000064 */
[C---:B------:R-:W-:Y:S01]  /*4e60*/  FFMA R72, R75.reuse, R51, R72 ;  /* 0x000000334b487223 */ /* 0x040fe20000000048 */
[----:B------:R-:W1:Y:S01]  /*4e70*/  LDS.128 R20, [R77.X4+UR5+0x2070] ;  /* 0x002070054d147984 */ /* 0x000e620008004c00 */
[-C--:B------:R-:W-:Y:S01]  /*4e80*/  FFMA R75, R75, R31.reuse, R36 ;  /* 0x0000001f4b4b7223 */ /* 0x080fe20000000024 */
[C---:B------:R-:W-:Y:S01]  /*4e90*/  FFMA R36, R18.reuse, R30, R37 ;  /* 0x0000001e12247223 */ /* 0x040fe20000000025 */
[C---:B------:R-:W-:Y:S01]  /*4ea0*/  FFMA R62, R18.reuse, R54, R39 ;  /* 0x00000036123e7223 */ /* 0x040fe20000000027 */
[C---:B------:R-:W-:Y:S01]  /*4eb0*/  FFMA R16, R18.reuse, R42, R45 ;  /* 0x0000002a12107223 */ /* 0x040fe2000000002d */
[----:B------:R-:W-:Y:S01]  /*4ec0*/  FFMA R18, R18, R50, R17 ;  /* 0x0000003212127223 */ /* 0x000fe20000000011 */
[C---:B------:R-:W-:Y:S01]  /*4ed0*/  FFMA R63, R19.reuse, R31, R36 ;  /* 0x0000001f133f7223 */ /* 0x040fe20000000024 */
[C---:B----4-:R-:W-:Y:S01]  /*4ee0*/  FFMA R36, R32.reuse, R28, R109 ;  /* 0x0000001c20247223 */ /* 0x050fe2000000006d */
        /* <DEDUP_REMOVED lines=32> */
[C---:B-1----:R-:W-:Y:S01]  /*50f0*/  FFMA R44, R20.reuse, R28, R91 ;  /* 0x0000001c142c7223 */ /* 0x042fe2000000005b */
        /* <DEDUP_REMOVED lines=34> */
[----:B------:R-:W-:Y:S01]  /*5320*/  ISETP.GE.U32.AND P1, PT, R80, R76, PT ;  /* 0x0000004c5000720c */ /* 0x000fe20003f26070 */
[----:B------:R-:W1:Y:S01]  /*5330*/  LDS.128 R16, [R77.X4+UR5+0x21f0] ;  /* 0x0021f0054d107984 */ /* 0x000e620008004c00 */
[----:B------:R-:W-:Y:S01]  /*5340*/  IADD3 R86, P2, R5, UR6, RZ ;  /* 0x0000000605567c10 */ /* 0x000fe2000ff5e0ff */
[C---:B------:R-:W-:Y:S01]  /*5350*/  FFMA R64, R56.reuse, R48, R111 ;  /* 0x0000003038407223 */ /* 0x040fe2000000006f */
[----:B------:R-:W-:Y:S01]  /*5360*/  IADD3 R88, P0, R9, UR6, RZ ;  /* 0x0000000609587c10 */ /* 0x000fe2000ff1e0ff */
[C---:B------:R-:W-:Y:S01]  /*5370*/  FFMA R66, R56.reuse, R40, R103 ;  /* 0x0000002838427223 */ /* 0x040fe20000000067 */
[----:B------:R-:W-:Y:S01]  /*5380*/  IADD3 R44, P3, R7, UR6, RZ ;  /* 0x00000006072c7c10 */ /* 0x000fe2000ff7e0ff */
[----:B------:R-:W-:Y:S01]  /*5390*/  FFMA R68, R56, R52, R105 ;  /* 0x0000003438447223 */ /* 0x000fe20000000069 */
[----:B------:R-:W-:Y:S01]  /*53a0*/  LEA R95, R0, R85, 0xe ;  /* 0x00000055005f7211 */ /* 0x000fe200078e70ff */
[----:B------:R-:W-:Y:S06]  /*53b0*/  BAR.SYNC 0x0 ;  /* 0x0000000000007b1d */ /* 0x000fec0000000000 */
[----:B------:R-:W-:Y:S01]  /*53c0*/  IADD3.X R87, R8, UR7, RZ, P2, !PT ;  /* 0x0000000708577c10 */ /* 0x000fe200097fe4ff */
[----:B------:R-:W-:Y:S01]  /*53d0*/  @!PT LDS RZ, [RZ] ;  /* 0x00000000fffff984 */ /* 0x000fe20000000800 */
[----:B------:R-:W-:Y:S01]  /*53e0*/  @!PT LDS RZ, [RZ] ;  /* 0x00000000fffff984 */ /* 0x000fe20000000800 */
[----:B------:R-:W-:Y:S01]  /*53f0*/  @!PT LDS RZ, [RZ] ;  /* 0x00000000fffff984 */ /* 0x000fe20000000800 */
[----:B------:R2:W-:Y:S01]  /*5400*/  LDGSTS.E.BYPASS.128 [R95], [R46.64], !P1 ;  /* 0x000000002e5f7fae */ /* 0x0005e2000c901c4a */
[----:B------:R-:W-:Y:S01]  /*5410*/  LEA R97, R0, R83, 0xe ;  /* 0x0000005300617211 */ /* 0x000fe200078e70ff */
[----:B------:R-:W-:Y:S01]  /*5420*/  FFMA R56, R56, R28, R107 ;  /* 0x0000001c38387223 */ /* 0x000fe2000000006b */
[----:B------:R-:W-:Y:S01]  /*5430*/  IADD3 R90, P2, R11, UR6, RZ ;  /* 0x000000060b5a7c10 */ /* 0x000fe2000ff5e0ff */
[----:B------:R-:W-:Y:S01]  /*5440*/  USHF.L.U32 UR5, UR4, 0xe, URZ ;  /* 0x0000000e04057899 */ /* 0x000fe2000800063f */
[----:B------:R-:W-:Y:S01]  /*5450*/  IADD3.X R89, R12, UR7, RZ, P0, !PT ;  /* 0x000000070c597c10 */ /* 0x000fe200087fe4ff */
[----:B------:R3:W-:Y:S01]  /*5460*/  LDGSTS.E.BYPASS.128 [R97], [R86.64], !P1 ;  /* 0x0000000056617fae */ /* 0x0007e2000c901c4a */
[----:B------:R-:W-:-:S02]  /*5470*/  LEA R70, R0, 0xc000, 0xd ;  /* 0x0000c00000467811 */ /* 0x000fc400078e68ff */
[----:B------:R-:W-:Y:S02]  /*5480*/  IADD3.X R45, R10, UR7, RZ, P3, !PT ;  /* 0x000000070a2d7c10 */ /* 0x000fe40009ffe4ff */
[C---:B------:R-:W-:Y:S01]  /*5490*/  LEA R99, R0.reuse, R81, 0xe ;  /* 0x0000005100637211 */ /* 0x040fe200078e70ff */
[----:B--2---:R-:W-:Y:S01]  /*54a0*/  FFMA R47, R57, R53, R68 ;  /* 0x00000035392f7223 */ /* 0x004fe20000000044 */
[----:B------:R-:W-:Y:S01]  /*54b0*/  IADD3 R92, P0, R13, UR6, RZ ;  /* 0x000000060d5c7c10 */ /* 0x000fe2000ff1e0ff */
[----:B------:R-:W-:Y:S01]  /*54c0*/  UIADD3 UR6, UP1, UR6, 0x80, URZ ;  /* 0x0000008006067890 */ /* 0x000fe2000ff3e03f */
[----:B------:R-:W-:Y:S01]  /*54d0*/  LEA R101, R0, R79, 0xe ;  /* 0x0000004f00657211 */ /* 0x000fe200078e70ff */
[----:B------:R2:W-:Y:S01]  /*54e0*/  LDGSTS.E.BYPASS.128 [R99], [R44.64], !P1 ;  /* 0x000000002c637fae */ /* 0x0005e2000c901c4a */
[----:B------:R-:W-:Y:S01]  /*54f0*/  IADD3.X R91, R14, UR7, RZ, P2, !PT ;  /* 0x000000070e5b7c10 */ /* 0x000fe200097fe4ff */
[----:B---3--:R-:W-:Y:S01]  /*5500*/  FFMA R87, R57, R41, R66 ;  /* 0x0000002939577223 */ /* 0x008fe20000000042 */
[----:B------:R-:W-:Y:S01]  /*5510*/  IADD3 R95, R85, R70, RZ ;  /* 0x00000046555f7210 */ /* 0x000fe20007ffe0ff */
[----:B------:R3:W-:Y:S01]  /*5520*/  LDGSTS.E.BYPASS.128 [R101], [R88.64], !P1 ;  /* 0x0000000058657fae */ /* 0x0007e2000c901c4a */
[----:B------:R-:W-:Y:S01]  /*5530*/  IADD3.X R93, R15, UR7, RZ, P0, !PT ;  /* 0x000000070f5d7c10 */ /* 0x000fe200087fe4ff */
[----:B------:R-:W-:Y:S01]  /*5540*/  FFMA R46, R58, R54, R47 ;  /* 0x000000363a2e7223 */ /* 0x000fe2000000002f */
[----:B------:R-:W-:Y:S01]  /*5550*/  IADD3 R97, R83, R70, RZ ;  /* 0x0000004653617210 */ /* 0x000fe20007ffe0ff */
[----:B------:R-:W0:Y:S01]  /*5560*/  LDGDEPBAR ;  /* 0x00000000000079af */ /* 0x000e220000000000 */
[----:B------:R-:W-:Y:S01]  /*5570*/  ISETP.GE.U32.AND P0, PT, R80, 0x8c, PT ;  /* 0x0000008c5000780c */ /* 0x000fe20003f06070 */
[C---:B-1----:R-:W-:Y:S01]  /*5580*/  FFMA R28, R16.reuse, R28, R65 ;  /* 0x0000001c101c7223 */ /* 0x042fe20000000041 */
[C---:B------:R-:W-:Y:S01]  /*5590*/  FFMA R52, R16.reuse, R52, R67 ;  /* 0x0000003410347223 */ /* 0x040fe20000000043 */
[----:B------:R3:W-:Y:S01]  /*55a0*/  LDGSTS.E.BYPASS.128 [R95], [R90.64], !P1 ;  /* 0x000000005a5f7fae */ /* 0x0007e2000c901c4a */
[C---:B------:R-:W-:Y:S01]  /*55b0*/  FFMA R48, R16.reuse, R48, R71 ;  /* 0x0000003010307223 */ /* 0x040fe20000000047 */
[----:B------:R-:W-:Y:S01]  /*55c0*/  FFMA R16, R16, R40, R69 ;  /* 0x0000002810107223 */ /* 0x000fe20000000045 */
[C---:B--2---:R-:W-:Y:S01]  /*55d0*/  FFMA R45, R57.reuse, R29, R56 ;  /* 0x0000001d392d7223 */ /* 0x044fe20000000038 */
[----:B------:R3:W-:Y:S01]  /*55e0*/  LDGSTS.E.BYPASS.128 [R97], [R92.64], !P1 ;  /* 0x000000005c617fae */ /* 0x0007e2000c901c4a */
[----:B------:R-:W-:Y:S01]  /*55f0*/  FFMA R57, R57, R49, R64 ;  /* 0x0000003139397223 */ /* 0x000fe20000000040 */
[C---:B------:R-:W-:Y:S01]  /*5600*/  FFMA R29, R17.reuse, R29, R28 ;  /* 0x0000001d111d7223 */ /* 0x040fe2000000001c */
[C---:B------:R-:W-:Y:S01]  /*5610*/  FFMA R53, R17.reuse, R53, R52 ;  /* 0x0000003511357223 */ /* 0x040fe20000000034 */
[----:B------:R-:W0:Y:S01]  /*5620*/  LDGDEPBAR ;  /* 0x00000000000079af */ /* 0x000e220000000000 */
[C---:B------:R-:W-:Y:S01]  /*5630*/  FFMA R49, R17.reuse, R49, R48 ;  /* 0x0000003111317223 */ /* 0x040fe20000000030 */
[----:B------:R-:W-:Y:S01]  /*5640*/  FFMA R17, R17, R41, R16 ;  /* 0x0000002911117223 */ /* 0x000fe20000000010 */
[C---:B------:R-:W-:Y:S01]  /*5650*/  FFMA R56, R58.reuse, R42, R87 ;  /* 0x0000002a3a387223 */ /* 0x040fe20000000057 */
[----:B------:R-:W-:Y:S01]  /*5660*/  FFMA R64, R58, R30, R45 ;  /* 0x0000001e3a407223 */ /* 0x000fe2000000002d */
[C---:B------:R-:W-:Y:S01]  /*5670*/  FFMA R28, R18.reuse, R50, R49 ;  /* 0x00000032121c7223 */ /* 0x040fe20000000031 */
[C---:B------:R-:W-:Y:S01]  /*5680*/  FFMA R42, R18.reuse, R42, R17 ;  /* 0x0000002a122a7223 */ /* 0x040fe20000000011 */
[----:B------:R-:W-:Y:S01]  /*5690*/  FFMA R54, R18, R54, R53 ;  /* 0x0000003612367223 */ /* 0x000fe20000000035 */
[----:B------:R-:W-:Y:S01]  /*56a0*/  FFMA R44, R58, R50, R57 ;  /* 0x000000323a2c7223 */ /* 0x000fe20000000039 */
[----:B------:R-:W-:Y:S01]  /*56b0*/  FFMA R18, R18, R30, R29 ;  /* 0x0000001e12127223 */ /* 0x000fe2000000001d */
[----:B------:R-:W-:Y:S01]  /*56c0*/  UIADD3.X UR7, URZ, UR7, URZ, UP1, !UPT ;  /* 0x000000073f077290 */ /* 0x000fe20008ffe43f */
        /* <DEDUP_REMOVED lines=8> */
[----:B------:R-:W-:-:S04]  /*5750*/  DEPBAR.LE SB0, 0x4 ;  /* 0x000081000000791a */ /* 0x000fc80000000000 */
[----:B------:R-:W-:Y:S06]  /*5760*/  BAR.SYNC 0x0 ;  /* 0x0000000000007b1d */ /* 0x000fec0000000000 */
[----:B---3--:R-:W-:Y:S01]  /*5770*/  @P0 CALL.REL.NOINC `(.L_x_0) ;  /* 0x0000001000000944 */ /* 0x008fe20003c00000 */
[----:B------:R-:W-:Y:S05]  /*5780*/  BRA `(.L_x_1) ;  /* 0xffffb6f000007947 */ /* 0x000fea000383ffff */
.L_x_0:
[----:B------:R-:W1:Y:S01]  /*5790*/  S2R R4, SR_TID.X ;  /* 0x0000000000047919 */ /* 0x000e620000002100 */
[----:B------:R-:W-:-:S04]  /*57a0*/  DEPBAR.LE SB0, 0x0 ;  /* 0x000080000000791a */ /* 0x000fc80000000000 */
[----:B------:R-:W-:Y:S02]  /*57b0*/  ULDC UR4, c[0x0][0x178] ;  /* 0x00005e0000047ab9 */ /* 0x000fe40000000800 */
[----:B------:R-:W-:Y:S01]  /*57c0*/  UIMAD UR4, UR4, 0x32, URZ ;  /* 0x00000032040478a4 */ /* 0x000fe2000f8e023f */
[----:B-1----:R-:W-:Y:S02]  /*57d0*/  SHF.R.U32.HI R5, RZ, 0x4, R4 ;  /* 0x00000004ff057819 */ /* 0x002fe40000011604 */
[----:B------:R-:W-:Y:S02]  /*57e0*/  SHF.L.U32 R4, R4, 0x2, RZ ;  /* 0x0000000204047819 */ /* 0x000fe400000006ff */
[----:B------:R-:W-:Y:S02]  /*57f0*/  LOP3.LUT R5, R5, 0xf, RZ, 0xc0, !PT ;  /* 0x0000000f05057812 */ /* 0x000fe400078ec0ff */
[----:B------:R-:W-:Y:S02]  /*5800*/  LOP3.LUT R41, R3, 0x3c, R4, 0xf8, !PT ;  /* 0x0000003c03297812 */ /* 0x000fe400078ef804 */
[----:B------:R-:W-:Y:S01]  /*5810*/  LOP3.LUT R3, R2, 0x30, RZ, 0xfc, !PT ;  /* 0x0000003002037812 */ /* 0x000fe200078efcff */
[----:B------:R-:W-:Y:S01]  /*5820*/  IMAD R78, R5, 0x110, R78 ;  /* 0x00000110054e7824 */ /* 0x000fe200078e024e */
[----:B------:R-:W-:Y:S06]  /*5830*/  BAR.SYNC 0x0 ;  /* 0x0000000000007b1d */ /* 0x000fec0000000000 */
[----:B------:R-:W-:Y:S01]  /*5840*/  SHF.L.U32 R0, R78, 0x2, RZ ;  /* 0x000000024e007819 */ /* 0x000fe200000006ff */
[----:B------:R-:W-:Y:S01]  /*5850*/  STS.128 [R78.X4], R72 ;  /* 0x000000484e007388 */ /* 0x000fe20000004c00 */
[----:B------:R-:W-:-:S03]  /*5860*/  ISETP.GE.AND P0, PT, R41, 0x80, PT ;  /* 0x000000802900780c */ /* 0x000fc60003f06270 */
[----:B------:R-:W-:Y:S01]  /*5870*/  IMAD R40, R5, -0x330, R0 ;  /* 0xfffffcd005287824 */ /* 0x000fe200078e0200 */
[----:B------:R-:W-:Y:S01]  /*5880*/  STS.128 [R78.X4+0x110], R60 ;  /* 0x0001103c4e007388 */ /* 0x000fe20000004c00 */
[C---:B------:R-:W-:Y:S02]  /*5890*/  LOP3.LUT R0, R2.reuse, 0x10, RZ, 0xfc, !PT ;  /* 0x0000001002007812 */ /* 0x040fe400078efcff */
[----:B------:R-:W-:Y:S01]  /*58a0*/  ISETP.LT.AND P1, PT, R2, UR4, !P0 ;  /* 0x0000000402007c0c */ /* 0x000fe2000c721270 */
[----:B------:R-:W-:Y:S01]  /*58b0*/  STS.128 [R78.X4+0x220], R36 ;  /* 0x000220244e007388 */ /* 0x000fe20000004c00 */
[----:B------:R-:W-:-:S03]  /*58c0*/  ISETP.LT.AND P2, PT, R0, UR4, !P0 ;  /* 0x0000000400007c0c */ /* 0x000fc6000c741270 */
[----:B------:R-:W-:Y:S04]  /*58d0*/  STS.128 [R78.X4+0x330], R32 ;  /* 0x000330204e007388 */ /* 0x000fe80000004c00 */
[----:B------:R-:W-:Y:S06]  /*58e0*/  BAR.SYNC 0x0 ;  /* 0x0000000000007b1d */ /* 0x000fec0000000000 */
[----:B------:R-:W1:Y:S04]  /*58f0*/  LDS.128 R48, [R40] ;  /* 0x0000000028307984 */ /* 0x000e680000000c00 */
[----:B------:R-:W2:Y:S01]  /*5900*/  LDS.128 R52, [R40+0x1100] ;  /* 0x0011000028347984 */ /* 0x000ea20000000c00 */
[----:B------:R-:W-:-:S03]  /*5910*/  MOV R33, 0x4 ;  /* 0x0000000400217802 */ /* 0x000fc60000000f00 */
[----:B------:R-:W3:Y:S01]  /*5920*/  LDS.128 R8, [R40+0x2200] ;  /* 0x0022000028087984 */ /* 0x000ee20000000c00 */
[----:B------:R-:W-:-:S03]  /*5930*/  LOP3.LUT R32, R2, 0x70, RZ, 0xfc, !PT ;  /* 0x0000007002207812 */ /* 0x000fc600078efcff */
[----:B------:R-:W4:Y:S04]  /*5940*/  LDS.128 R4, [R40+0x3300] ;  /* 0x0033000028047984 */ /* 0x000f280000000c00 */
[----:B------:R-:W-:Y:S06]  /*5950*/  BAR.SYNC 0x0 ;  /* 0x0000000000007b1d */ /* 0x000fec0000000000 */
[----:B------:R-:W-:Y:S04]  /*5960*/  STS.128 [R78.X4], R24 ;  /* 0x000000184e007388 */ /* 0x000fe80000004c00 */
[----:B------:R-:W-:Y:S04]  /*5970*/  STS.128 [R78.X4+0x110], R20 ;  /* 0x000110144e007388 */ /* 0x000fe80000004c00 */
[----:B------:R-:W-:Y:S04]  /*5980*/  STS.128 [R78.X4+0x220], R44 ;  /* 0x0002202c4e007388 */ /* 0x000fe80000004c00 */
[----:B------:R-:W-:Y:S04]  /*5990*/  STS.128 [R78.X4+0x330], R28 ;  /* 0x0003301c4e007388 */ /* 0x000fe80000004c00 */
[----:B------:R-:W-:Y:S06]  /*59a0*/  BAR.SYNC 0x0 ;  /* 0x0000000000007b1d */ /* 0x000fec0000000000 */
[----:B------:R-:W4:Y:S01]  /*59b0*/  LDS.128 R12, [R40] ;  /* 0x00000000280c7984 */ /* 0x000f220000000c00 */
[----:B------:R-:W-:-:S02]  /*59c0*/  LEA R20, R2, R41, 0x7 ;  /* 0x0000002902147211 */ /* 0x000fc400078e38ff */
[----:B------:R-:W-:Y:S01]  /*59d0*/  LEA R22, R0, R41, 0x7 ;  /* 0x0000002900167211 */ /* 0x000fe200078e38ff */
[----:B------:R-:W4:Y:S01]  /*59e0*/  LDS.128 R16, [R40+0x1100] ;  /* 0x0011000028107984 */ /* 0x000f220000000c00 */
[----:B------:R-:W-:Y:S01]  /*59f0*/  LOP3.LUT R0, R2, 0x20, RZ, 0xfc, !PT ;  /* 0x0000002002007812 */ /* 0x000fe200078efcff */
[-C--:B------:R-:W-:Y:S01]  /*5a00*/  IMAD.WIDE R20, R20, R33.reuse, c[0x0][0x170] ;  /* 0x00005c0014147625 */ /* 0x080fe200078e0221 */
[C---:B------:R-:W-:Y:S01]  /*5a10*/  LOP3.LUT R28, R2.reuse, 0x40, RZ, 0xfc, !PT ;  /* 0x00000040021c7812 */ /* 0x040fe200078efcff */
[----:B------:R-:W4:Y:S01]  /*5a20*/  LDS.128 R24, [R40+0x2200] ;  /* 0x0022000028187984 */ /* 0x000f220000000c00 */
[----:B------:R-:W-:Y:S01]  /*5a30*/  LOP3.LUT R29, R2, 0x50, RZ, 0xfc, !PT ;  /* 0x00000050021d7812 */ /* 0x000fe200078efcff */
[----:B------:R-:W-:Y:S01]  /*5a40*/  IMAD.WIDE R22, R22, R33, c[0x0][0x170] ;  /* 0x00005c0016167625 */ /* 0x000fe200078e0221 */
[----:B------:R-:W-:Y:S01]  /*5a50*/  LOP3.LUT R30, R2, 0x60, RZ, 0xfc, !PT ;  /* 0x00000060021e7812 */ /* 0x000fe200078efcff */
[----:B-1----:R1:W-:Y:S01]  /*5a60*/  @P1 STG.E.128 [R20.64], R48 ;  /* 0x0000003014001986 */ /* 0x0023e2000c101d0a */
[----:B------:R-:W-:-:S02]  /*5a70*/  ISETP.LT.AND P1, PT, R0, UR4, !P0 ;  /* 0x0000000400007c0c */ /* 0x000fc4000c721270 */
[----:B------:R-:W-:Y:S01]  /*5a80*/  ISETP.LT.AND P3, PT, R28, UR4, !P0 ;  /* 0x000000041c007c0c */ /* 0x000fe2000c761270 */
[----:B--2---:R2:W-:Y:S01]  /*5a90*/  @P2 STG.E.128 [R22.64], R52 ;  /* 0x0000003416002986 */ /* 0x0045e2000c101d0a */
[----:B------:R-:W-:Y:S02]  /*5aa0*/  ISETP.LT.AND P2, PT, R3, UR4, !P0 ;  /* 0x0000000403007c0c */ /* 0x000fe4000c741270 */
[----:B------:R-:W-:Y:S02]  /*5ab0*/  LEA R2, R0, R41, 0x7 ;  /* 0x0000002900027211 */ /* 0x000fe400078e38ff */
[----:B------:R-:W-:Y:S02]  /*5ac0*/  ISETP.LT.AND P4, PT, R29, UR4, !P0 ;  /* 0x000000041d007c0c */ /* 0x000fe4000c781270 */
[----:B------:R-:W-:Y:S02]  /*5ad0*/  ISETP.LT.AND P5, PT, R30, UR4, !P0 ;  /* 0x000000041e007c0c */ /* 0x000fe4000c7a1270 */
[----:B------:R-:W-:-:S02]  /*5ae0*/  ISETP.LT.AND P0, PT, R32, UR4, !P0 ;  /* 0x0000000420007c0c */ /* 0x000fc4000c701270 */
[-C--:B------:R-:W-:Y:S02]  /*5af0*/  LEA R29, R29, R41.reuse, 0x7 ;  /* 0x000000291d1d7211 */ /* 0x080fe400078e38ff */
[-C--:B------:R-:W-:Y:S02]  /*5b00*/  LEA R30, R30, R41.reuse, 0x7 ;  /* 0x000000291e1e7211 */ /* 0x080fe400078e38ff */
[----:B-1----:R-:W-:Y:S01]  /*5b10*/  LEA R20, R3, R41, 0x7 ;  /* 0x0000002903147211 */ /* 0x002fe200078e38ff */
[----:B------:R-:W-:Y:S01]  /*5b20*/  IMAD.WIDE R2, R2, R33, c[0x0][0x170] ;  /* 0x00005c0002027625 */ /* 0x000fe200078e0221 */
[----:B--2---:R-:W-:-:S03]  /*5b30*/  LEA R22, R28, R41, 0x7 ;  /* 0x000000291c167211 */ /* 0x004fc600078e38ff */
[-C--:B------:R-:W-:Y:S01]  /*5b40*/  IMAD.WIDE R20, R20, R33.reuse, c[0x0][0x170] ;  /* 0x00005c0014147625 */ /* 0x080fe200078e0221 */
[----:B---3--:R1:W-:Y:S03]  /*5b50*/  @P1 STG.E.128 [R2.64], R8 ;  /* 0x0000000802001986 */ /* 0x0083e6000c101d0a */
[-C--:B------:R-:W-:Y:S01]  /*5b60*/  IMAD.WIDE R22, R22, R33.reuse, c[0x0][0x170] ;  /* 0x00005c0016167625 */ /* 0x080fe200078e0221 */
[----:B----4-:R1:W-:Y:S03]  /*5b70*/  @P2 STG.E.128 [R20.64], R4 ;  /* 0x0000000414002986 */ /* 0x0103e6000c101d0a */
[-C--:B------:R-:W-:Y:S01]  /*5b80*/  IMAD.WIDE R28, R29, R33.reuse, c[0x0][0x170] ;  /* 0x00005c001d1c7625 */ /* 0x080fe200078e0221 */
[----:B------:R1:W-:Y:S03]  /*5b90*/  @P3 STG.E.128 [R22.64], R12 ;  /* 0x0000000c16003986 */ /* 0x0003e6000c101d0a */
[----:B------:R-:W-:Y:S01]  /*5ba0*/  IMAD.WIDE R30, R30, R33, c[0x0][0x170] ;  /* 0x00005c001e1e7625 */ /* 0x000fe200078e0221 */
[----:B------:R1:W-:Y:S04]  /*5bb0*/  @P4 STG.E.128 [R28.64], R16 ;  /* 0x000000101c004986 */ /* 0x0003e8000c101d0a */
[----:B------:R1:W-:Y:S01]  /*5bc0*/  @P5 STG.E.128 [R30.64], R24 ;  /* 0x000000181e005986 */ /* 0x0003e2000c101d0a */
[----:B------:R-:W-:Y:S05]  /*5bd0*/  @!P0 EXIT ;  /* 0x000000000000894d */ /* 0x000fea0003800000 */
[----:B-1----:R-:W1:Y:S01]  /*5be0*/  LDS.128 R4, [R40+0x3300] ;  /* 0x0033000028047984 */ /* 0x002e620000000c00 */
[----:B------:R-:W-:-:S05]  /*5bf0*/  LEA R2, R32, R41, 0x7 ;  /* 0x0000002920027211 */ /* 0x000fca00078e38ff */
[----:B------:R-:W-:-:S05]  /*5c00*/  IMAD.WIDE R2, R2, R33, c[0x0][0x170] ;  /* 0x00005c0002027625 */ /* 0x000fca00078e0221 */
[----:B-1----:R-:W-:Y:S01]  /*5c10*/  STG.E.128 [R2.64], R4 ;  /* 0x0000000402007986 */ /* 0x002fe2000c101d0a */
[----:B------:R-:W-:Y:S05]  /*5c20*/  EXIT ;  /* 0x000000000000794d */ /* 0x000fea0003800000 */
.L_x_2:
[----:B------:R-:W-:-:S00]  /*5c30*/  BRA `(.L_x_2) ;  /* 0xfffffff000007947 */ /* 0x000fc0000383ffff */
[----:B------:R-:W-:-:S00]  /*5c40*/  NOP ;  /* 0x0000000000007918 */ /* 0x000fc00000000000 */
        /* <DEDUP_REMOVED lines=11> */
.L_x_3:


//--------------------- .nv.shared.triton_mm      --------------------------
	.section	.nv.shared.triton_mm,"aw",@nobits
	.align	16
